	.target	sm_100a

	.elftype	@"ET_EXEC"


//--------------------- .note.nv.tkinfo           --------------------------
	.section	.note.nv.tkinfo,"",@"SHT_NOTE"
	.sectionflags	@"SHF_NOTE_NV_TKINFO"
	.tkinfo
        /*0018*/ 	.word	0x00000002
        /*0030*/ 	.string	""
        /*0030*/ 	.string	"ptxas"
        /*0030*/ 	.string	"Cuda compilation tools, release 13.0, V13.0.88"
        /*0030*/ 	.string	"Build cuda_13.0.r13.0/compiler.36424714_0"
        /*0030*/ 	.string	"-arch sm_100a -m 64 "



//--------------------- .note.nv.cuinfo           --------------------------
	.section	.note.nv.cuinfo,"",@"SHT_NOTE"
	.sectionflags	@"SHF_NOTE_NV_CUINFO"
        /*0018*/ 	.short	0x0002
        /*001a*/ 	.short	0x0064
        /*001c*/ 	.short	0x0082
	.zero		2


//--------------------- .nv.info                  --------------------------
	.section	.nv.info,"",@"SHT_CUDA_INFO"
	.align	4


	//----- nvinfo : EIATTR_REGCOUNT
	.align		4
        /*0000*/ 	.byte	0x04, 0x2f
        /*0002*/ 	.short	(.L_12 - .L_11)
	.align		4
.L_11:
        /*0004*/ 	.word	index@(_ZN7cutlass13device_kernelIN5flash11enable_sm90INS1_16FlashAttnFwdSm90INS1_25CollectiveMainloopFwdSm90ILi2EN4cute5tupleIJNS5_1CILi1EEES8_S8_EEENS6_IJNS7_ILi192EEENS7_ILi128EEENS7_ILi64EEEEEELi64ENS_6half_tEfNS_4arch4Sm90ELb1ELb0ELb0ELb1ELb1ELb1ELb0ELb1ELb1ELb1ELb1ELb0EEENS1_21CollectiveEpilogueFwdINS6_IJSA_SC_SB_EEES9_SE_SG_Li384ELb1ELb1ELb1ELb0EEENS1_36VarlenDynamicPersistentTileSchedulerILi192ELi128ELi384ELi128ELb1ELb1ELb1ELb1ELb1ELb1EEEEEEEEEvNT_6ParamsE)
        /*0008*/ 	.word	0x00000004


	//----- nvinfo : EIATTR_FRAME_SIZE
	.align		4
.L_12:
        /*000c*/ 	.byte	0x04, 0x11
        /*000e*/ 	.short	(.L_14 - .L_13)
	.align		4
.L_13:
        /*0010*/ 	.word	index@(_ZN7cutlass13device_kernelIN5flash11enable_sm90INS1_16FlashAttnFwdSm90INS1_25CollectiveMainloopFwdSm90ILi2EN4cute5tupleIJNS5_1CILi1EEES8_S8_EEENS6_IJNS7_ILi192EEENS7_ILi128EEENS7_ILi64EEEEEELi64ENS_6half_tEfNS_4arch4Sm90ELb1ELb0ELb0ELb1ELb1ELb1ELb0ELb1ELb1ELb1ELb1ELb0EEENS1_21CollectiveEpilogueFwdINS6_IJSA_SC_SB_EEES9_SE_SG_Li384ELb1ELb1ELb1ELb0EEENS1_36VarlenDynamicPersistentTileSchedulerILi192ELi128ELi384ELi128ELb1ELb1ELb1ELb1ELb1ELb1EEEEEEEEEvNT_6ParamsE)
        /*0014*/ 	.word	0x00000000


	//----- nvinfo : EIATTR_REGCOUNT
	.align		4
.L_14:
        /*0018*/ 	.byte	0x04, 0x2f
        /*001a*/ 	.short	(.L_16 - .L_15)
	.align		4
.L_15:
        /*001c*/ 	.word	index@(_ZN7cutlass13device_kernelIN5flash11enable_sm90INS1_16FlashAttnFwdSm90INS1_25CollectiveMainloopFwdSm90ILi2EN4cute5tupleIJNS5_1CILi1EEES8_S8_EEENS6_IJNS7_ILi192EEENS7_ILi128EEENS7_ILi64EEEEEELi64ENS_6half_tEfNS_4arch4Sm90ELb1ELb0ELb0ELb1ELb1ELb0ELb0ELb1ELb1ELb1ELb1ELb0EEENS1_21CollectiveEpilogueFwdINS6_IJSA_SC_SB_EEES9_SE_SG_Li384ELb1ELb1ELb1ELb0EEENS1_36VarlenDynamicPersistentTileSchedulerILi192ELi128ELi384ELi128ELb1ELb1ELb1ELb1ELb1ELb1EEEEEEEEEvNT_6ParamsE)
        /*0020*/ 	.word	0x00000004


	//----- nvinfo : EIATTR_FRAME_SIZE
	.align		4
.L_16:
        /*0024*/ 	.byte	0x04, 0x11
        /*0026*/ 	.short	(.L_18 - .L_17)
	.align		4
.L_17:
        /*0028*/ 	.word	index@(_ZN7cutlass13device_kernelIN5flash11enable_sm90INS1_16FlashAttnFwdSm90INS1_25CollectiveMainloopFwdSm90ILi2EN4cute5tupleIJNS5_1CILi1EEES8_S8_EEENS6_IJNS7_ILi192EEENS7_ILi128EEENS7_ILi64EEEEEELi64ENS_6half_tEfNS_4arch4Sm90ELb1ELb0ELb0ELb1ELb1ELb0ELb0ELb1ELb1ELb1ELb1ELb0EEENS1_21CollectiveEpilogueFwdINS6_IJSA_SC_SB_EEES9_SE_SG_Li384ELb1ELb1ELb1ELb0EEENS1_36VarlenDynamicPersistentTileSchedulerILi192ELi128ELi384ELi128ELb1ELb1ELb1ELb1ELb1ELb1EEEEEEEEEvNT_6ParamsE)
        /*002c*/ 	.word	0x00000000


	//----- nvinfo : EIATTR_REGCOUNT
	.align		4
.L_18:
        /*0030*/ 	.byte	0x04, 0x2f
        /*0032*/ 	.short	(.L_20 - .L_19)
	.align		4
.L_19:
        /*0034*/ 	.word	index@(_ZN7cutlass13device_kernelIN5flash11enable_sm90INS1_16FlashAttnFwdSm90INS1_25CollectiveMainloopFwdSm90ILi2EN4cute5tupleIJNS5_1CILi1EEES8_S8_EEENS6_IJNS7_ILi192EEENS7_ILi128EEENS7_ILi64EEEEEELi64ENS_6half_tEfNS_4arch4Sm90ELb1ELb0ELb0ELb0ELb1ELb0ELb0ELb1ELb1ELb1ELb1ELb0EEENS1_21CollectiveEpilogueFwdINS6_IJSA_SC_SB_EEES9_SE_SG_Li384ELb0ELb1ELb1ELb0EEENS1_19SingleTileSchedulerILb0ELb1ELb1ELi192EEEEEEEEEvNT_6ParamsE)
        /*0038*/ 	.word	0x00000004


	//----- nvinfo : EIATTR_FRAME_SIZE
	.align		4
.L_20:
        /*003c*/ 	.byte	0x04, 0x11
        /*003e*/ 	.short	(.L_22 - .L_21)
	.align		4
.L_21:
        /*0040*/ 	.word	index@(_ZN7cutlass13device_kernelIN5flash11enable_sm90INS1_16FlashAttnFwdSm90INS1_25CollectiveMainloopFwdSm90ILi2EN4cute5tupleIJNS5_1CILi1EEES8_S8_EEENS6_IJNS7_ILi192EEENS7_ILi128EEENS7_ILi64EEEEEELi64ENS_6half_tEfNS_4arch4Sm90ELb1ELb0ELb0ELb0ELb1ELb0ELb0ELb1ELb1ELb1ELb1ELb0EEENS1_21CollectiveEpilogueFwdINS6_IJSA_SC_SB_EEES9_SE_SG_Li384ELb0ELb1ELb1ELb0EEENS1_19SingleTileSchedulerILb0ELb1ELb1ELi192EEEEEEEEEvNT_6ParamsE)
        /*0044*/ 	.word	0x00000000


	//----- nvinfo : EIATTR_REGCOUNT
	.align		4
.L_22:
        /*0048*/ 	.byte	0x04, 0x2f
        /*004a*/ 	.short	(.L_24 - .L_23)
	.align		4
.L_23:
        /*004c*/ 	.word	index@(_ZN7cutlass13device_kernelIN5flash11enable_sm90INS1_16FlashAttnFwdSm90INS1_25CollectiveMainloopFwdSm90ILi2EN4cute5tupleIJNS5_1CILi1EEES8_S8_EEENS6_IJNS7_ILi192EEENS7_ILi128EEENS7_ILi64EEEEEELi64ENS_6half_tEfNS_4arch4Sm90ELb0ELb1ELb0ELb1ELb1ELb1ELb0ELb1ELb1ELb1ELb1ELb0EEENS1_21CollectiveEpilogueFwdINS6_IJSA_SC_SB_EEES9_SE_SG_Li384ELb1ELb1ELb1ELb0EEENS1_36VarlenDynamicPersistentTileSchedulerILi192ELi128ELi384ELi128ELb1ELb1ELb1ELb1ELb0ELb1EEEEEEEEEvNT_6ParamsE)
        /*0050*/ 	.word	0x00000004


	//----- nvinfo : EIATTR_FRAME_SIZE
	.align		4
.L_24:
        /*0054*/ 	.byte	0x04, 0x11
        /*0056*/ 	.short	(.L_26 - .L_25)
	.align		4
.L_25:
        /*0058*/ 	.word	index@(_ZN7cutlass13device_kernelIN5flash11enable_sm90INS1_16FlashAttnFwdSm90INS1_25CollectiveMainloopFwdSm90ILi2EN4cute5tupleIJNS5_1CILi1EEES8_S8_EEENS6_IJNS7_ILi192EEENS7_ILi128EEENS7_ILi64EEEEEELi64ENS_6half_tEfNS_4arch4Sm90ELb0ELb1ELb0ELb1ELb1ELb1ELb0ELb1ELb1ELb1ELb1ELb0EEENS1_21CollectiveEpilogueFwdINS6_IJSA_SC_SB_EEES9_SE_SG_Li384ELb1ELb1ELb1ELb0EEENS1_36VarlenDynamicPersistentTileSchedulerILi192ELi128ELi384ELi128ELb1ELb1ELb1ELb1ELb0ELb1EEEEEEEEEvNT_6ParamsE)
        /*005c*/ 	.word	0x00000000


	//----- nvinfo : EIATTR_REGCOUNT
	.align		4
.L_26:
        /*0060*/ 	.byte	0x04, 0x2f
        /*0062*/ 	.short	(.L_28 - .L_27)
	.align		4
.L_27:
        /*0064*/ 	.word	index@(_ZN7cutlass13device_kernelIN5flash11enable_sm90INS1_16FlashAttnFwdSm90INS1_25CollectiveMainloopFwdSm90ILi2EN4cute5tupleIJNS5_1CILi1EEES8_S8_EEENS6_IJNS7_ILi192EEENS7_ILi128EEENS7_ILi64EEEEEELi64ENS_6half_tEfNS_4arch4Sm90ELb0ELb1ELb0ELb1ELb1ELb0ELb0ELb1ELb1ELb1ELb1ELb0EEENS1_21CollectiveEpilogueFwdINS6_IJSA_SC_SB_EEES9_SE_SG_Li384ELb1ELb1ELb1ELb0EEENS1_36VarlenDynamicPersistentTileSchedulerILi192ELi128ELi384ELi128ELb1ELb1ELb1ELb1ELb0ELb1EEEEEEEEEvNT_6ParamsE)
        /*0068*/ 	.word	0x00000004


	//----- nvinfo : EIATTR_FRAME_SIZE
	.align		4
.L_28:
        /*006c*/ 	.byte	0x04, 0x11
        /*006e*/ 	.short	(.L_30 - .L_29)
	.align		4
.L_29:
        /*0070*/ 	.word	index@(_ZN7cutlass13device_kernelIN5flash11enable_sm90INS1_16FlashAttnFwdSm90INS1_25CollectiveMainloopFwdSm90ILi2EN4cute5tupleIJNS5_1CILi1EEES8_S8_EEENS6_IJNS7_ILi192EEENS7_ILi128EEENS7_ILi64EEEEEELi64ENS_6half_tEfNS_4arch4Sm90ELb0ELb1ELb0ELb1ELb1ELb0ELb0ELb1ELb1ELb1ELb1ELb0EEENS1_21CollectiveEpilogueFwdINS6_IJSA_SC_SB_EEES9_SE_SG_Li384ELb1ELb1ELb1ELb0EEENS1_36VarlenDynamicPersistentTileSchedulerILi192ELi128ELi384ELi128ELb1ELb1ELb1ELb1ELb0ELb1EEEEEEEEEvNT_6ParamsE)
        /*0074*/ 	.word	0x00000000


	//----- nvinfo : EIATTR_REGCOUNT
	.align		4
.L_30:
        /*0078*/ 	.byte	0x04, 0x2f
        /*007a*/ 	.short	(.L_32 - .L_31)
	.align		4
.L_31:
        /*007c*/ 	.word	index@(_ZN7cutlass13device_kernelIN5flash11enable_sm90INS1_16FlashAttnFwdSm90INS1_25CollectiveMainloopFwdSm90ILi2EN4cute5tupleIJNS5_1CILi1EEES8_S8_EEENS6_IJNS7_ILi192EEENS7_ILi128EEENS7_ILi64EEEEEELi64ENS_6half_tEfNS_4arch4Sm90ELb0ELb1ELb0ELb0ELb1ELb0ELb0ELb1ELb1ELb1ELb1ELb0EEENS1_21CollectiveEpilogueFwdINS6_IJSA_SC_SB_EEES9_SE_SG_Li384ELb0ELb1ELb1ELb0EEENS1_19SingleTileSchedulerILb0ELb1ELb1ELi192EEEEEEEEEvNT_6ParamsE)
        /*0080*/ 	.word	0x00000004


	//----- nvinfo : EIATTR_FRAME_SIZE
	.align		4
.L_32:
        /*0084*/ 	.byte	0x04, 0x11
        /*0086*/ 	.short	(.L_34 - .L_33)
	.align		4
.L_33:
        /*0088*/ 	.word	index@(_ZN7cutlass13device_kernelIN5flash11enable_sm90INS1_16FlashAttnFwdSm90INS1_25CollectiveMainloopFwdSm90ILi2EN4cute5tupleIJNS5_1CILi1EEES8_S8_EEENS6_IJNS7_ILi192EEENS7_ILi128EEENS7_ILi64EEEEEELi64ENS_6half_tEfNS_4arch4Sm90ELb0ELb1ELb0ELb0ELb1ELb0ELb0ELb1ELb1ELb1ELb1ELb0EEENS1_21CollectiveEpilogueFwdINS6_IJSA_SC_SB_EEES9_SE_SG_Li384ELb0ELb1ELb1ELb0EEENS1_19SingleTileSchedulerILb0ELb1ELb1ELi192EEEEEEEEEvNT_6ParamsE)
        /*008c*/ 	.word	0x00000000


	//----- nvinfo : EIATTR_REGCOUNT
	.align		4
.L_34:
        /*0090*/ 	.byte	0x04, 0x2f
        /*0092*/ 	.short	(.L_36 - .L_35)
	.align		4
.L_35:
        /*0094*/ 	.word	index@(_ZN7cutlass13device_kernelIN5flash11enable_sm90INS1_16FlashAttnFwdSm90INS1_25CollectiveMainloopFwdSm90ILi2EN4cute5tupleIJNS5_1CILi1EEES8_S8_EEENS6_IJNS7_ILi192EEENS7_ILi128EEENS7_ILi64EEEEEELi64ENS_6half_tEfNS_4arch4Sm90ELb0ELb0ELb0ELb1ELb1ELb1ELb0ELb1ELb1ELb1ELb1ELb0EEENS1_21CollectiveEpilogueFwdINS6_IJSA_SC_SB_EEES9_SE_SG_Li384ELb1ELb1ELb1ELb0EEENS1_36VarlenDynamicPersistentTileSchedulerILi192ELi128ELi384ELi128ELb1ELb1ELb1ELb0ELb1ELb1EEEEEEEEEvNT_6ParamsE)
        /*0098*/ 	.word	0x00000004


	//----- nvinfo : EIATTR_FRAME_SIZE
	.align		4
.L_36:
        /*009c*/ 	.byte	0x04, 0x11
        /*009e*/ 	.short	(.L_38 - .L_37)
	.align		4
.L_37:
        /*00a0*/ 	.word	index@(_ZN7cutlass13device_kernelIN5flash11enable_sm90INS1_16FlashAttnFwdSm90INS1_25CollectiveMainloopFwdSm90ILi2EN4cute5tupleIJNS5_1CILi1EEES8_S8_EEENS6_IJNS7_ILi192EEENS7_ILi128EEENS7_ILi64EEEEEELi64ENS_6half_tEfNS_4arch4Sm90ELb0ELb0ELb0ELb1ELb1ELb1ELb0ELb1ELb1ELb1ELb1ELb0EEENS1_21CollectiveEpilogueFwdINS6_IJSA_SC_SB_EEES9_SE_SG_Li384ELb1ELb1ELb1ELb0EEENS1_36VarlenDynamicPersistentTileSchedulerILi192ELi128ELi384ELi128ELb1ELb1ELb1ELb0ELb1ELb1EEEEEEEEEvNT_6ParamsE)
        /*00a4*/ 	.word	0x00000000


	//----- nvinfo : EIATTR_REGCOUNT
	.align		4
.L_38:
        /*00a8*/ 	.byte	0x04, 0x2f
        /*00aa*/ 	.short	(.L_40 - .L_39)
	.align		4
.L_39:
        /*00ac*/ 	.word	index@(_ZN7cutlass13device_kernelIN5flash11enable_sm90INS1_16FlashAttnFwdSm90INS1_25CollectiveMainloopFwdSm90ILi2EN4cute5tupleIJNS5_1CILi1EEES8_S8_EEENS6_IJNS7_ILi192EEENS7_ILi128EEENS7_ILi64EEEEEELi64ENS_6half_tEfNS_4arch4Sm90ELb0ELb0ELb0ELb1ELb1ELb0ELb0ELb1ELb1ELb1ELb1ELb0EEENS1_21CollectiveEpilogueFwdINS6_IJSA_SC_SB_EEES9_SE_SG_Li384ELb1ELb1ELb1ELb0EEENS1_36VarlenDynamicPersistentTileSchedulerILi192ELi128ELi384ELi128ELb1ELb1ELb1ELb0ELb1ELb1EEEEEEEEEvNT_6ParamsE)
        /*00b0*/ 	.word	0x00000004


	//----- nvinfo : EIATTR_FRAME_SIZE
	.align		4
.L_40:
        /*00b4*/ 	.byte	0x04, 0x11
        /*00b6*/ 	.short	(.L_42 - .L_41)
	.align		4
.L_41:
        /*00b8*/ 	.word	index@(_ZN7cutlass13device_kernelIN5flash11enable_sm90INS1_16FlashAttnFwdSm90INS1_25CollectiveMainloopFwdSm90ILi2EN4cute5tupleIJNS5_1CILi1EEES8_S8_EEENS6_IJNS7_ILi192EEENS7_ILi128EEENS7_ILi64EEEEEELi64ENS_6half_tEfNS_4arch4Sm90ELb0ELb0ELb0ELb1ELb1ELb0ELb0ELb1ELb1ELb1ELb1ELb0EEENS1_21CollectiveEpilogueFwdINS6_IJSA_SC_SB_EEES9_SE_SG_Li384ELb1ELb1ELb1ELb0EEENS1_36VarlenDynamicPersistentTileSchedulerILi192ELi128ELi384ELi128ELb1ELb1ELb1ELb0ELb1ELb1EEEEEEEEEvNT_6ParamsE)
        /*00bc*/ 	.word	0x00000000


	//----- nvinfo : EIATTR_REGCOUNT
	.align		4
.L_42:
        /*00c0*/ 	.byte	0x04, 0x2f
        /*00c2*/ 	.short	(.L_44 - .L_43)
	.align		4
.L_43:
        /*00c4*/ 	.word	index@(_ZN7cutlass13device_kernelIN5flash11enable_sm90INS1_16FlashAttnFwdSm90INS1_25CollectiveMainloopFwdSm90ILi2EN4cute5tupleIJNS5_1CILi1EEES8_S8_EEENS6_IJNS7_ILi192EEENS7_ILi128EEENS7_ILi64EEEEEELi64ENS_6half_tEfNS_4arch4Sm90ELb0ELb0ELb0ELb0ELb1ELb0ELb0ELb1ELb1ELb1ELb1ELb0EEENS1_21CollectiveEpilogueFwdINS6_IJSA_SC_SB_EEES9_SE_SG_Li384ELb0ELb1ELb1ELb0EEENS1_19SingleTileSchedulerILb0ELb1ELb1ELi192EEEEEEEEEvNT_6ParamsE)
        /*00c8*/ 	.word	0x00000004


	//----- nvinfo : EIATTR_FRAME_SIZE
	.align		4
.L_44:
        /*00cc*/ 	.byte	0x04, 0x11
        /*00ce*/ 	.short	(.L_46 - .L_45)
	.align		4
.L_45:
        /*00d0*/ 	.word	index@(_ZN7cutlass13device_kernelIN5flash11enable_sm90INS1_16FlashAttnFwdSm90INS1_25CollectiveMainloopFwdSm90ILi2EN4cute5tupleIJNS5_1CILi1EEES8_S8_EEENS6_IJNS7_ILi192EEENS7_ILi128EEENS7_ILi64EEEEEELi64ENS_6half_tEfNS_4arch4Sm90ELb0ELb0ELb0ELb0ELb1ELb0ELb0ELb1ELb1ELb1ELb1ELb0EEENS1_21CollectiveEpilogueFwdINS6_IJSA_SC_SB_EEES9_SE_SG_Li384ELb0ELb1ELb1ELb0EEENS1_19SingleTileSchedulerILb0ELb1ELb1ELi192EEEEEEEEEvNT_6ParamsE)
        /*00d4*/ 	.word	0x00000000


	//----- nvinfo : EIATTR_MIN_STACK_SIZE
	.align		4
.L_46:
        /*00d8*/ 	.byte	0x04, 0x12
        /*00da*/ 	.short	(.L_48 - .L_47)
	.align		4
.L_47:
        /*00dc*/ 	.word	index@(_ZN7cutlass13device_kernelIN5flash11enable_sm90INS1_16FlashAttnFwdSm90INS1_25CollectiveMainloopFwdSm90ILi2EN4cute5tupleIJNS5_1CILi1EEES8_S8_EEENS6_IJNS7_ILi192EEENS7_ILi128EEENS7_ILi64EEEEEELi64ENS_6half_tEfNS_4arch4Sm90ELb0ELb0ELb0ELb0ELb1ELb0ELb0ELb1ELb1ELb1ELb1ELb0EEENS1_21CollectiveEpilogueFwdINS6_IJSA_SC_SB_EEES9_SE_SG_Li384ELb0ELb1ELb1ELb0EEENS1_19SingleTileSchedulerILb0ELb1ELb1ELi192EEEEEEEEEvNT_6ParamsE)
        /*00e0*/ 	.word	0x00000000


	//----- nvinfo : EIATTR_MIN_STACK_SIZE
	.align		4
.L_48:
        /*00e4*/ 	.byte	0x04, 0x12
        /*00e6*/ 	.short	(.L_50 - .L_49)
	.align		4
.L_49:
        /*00e8*/ 	.word	index@(_ZN7cutlass13device_kernelIN5flash11enable_sm90INS1_16FlashAttnFwdSm90INS1_25CollectiveMainloopFwdSm90ILi2EN4cute5tupleIJNS5_1CILi1EEES8_S8_EEENS6_IJNS7_ILi192EEENS7_ILi128EEENS7_ILi64EEEEEELi64ENS_6half_tEfNS_4arch4Sm90ELb0ELb0ELb0ELb1ELb1ELb0ELb0ELb1ELb1ELb1ELb1ELb0EEENS1_21CollectiveEpilogueFwdINS6_IJSA_SC_SB_EEES9_SE_SG_Li384ELb1ELb1ELb1ELb0EEENS1_36VarlenDynamicPersistentTileSchedulerILi192ELi128ELi384ELi128ELb1ELb1ELb1ELb0ELb1ELb1EEEEEEEEEvNT_6ParamsE)
        /*00ec*/ 	.word	0x00000000


	//----- nvinfo : EIATTR_MIN_STACK_SIZE
	.align		4
.L_50:
        /*00f0*/ 	.byte	0x04, 0x12
        /*00f2*/ 	.short	(.L_52 - .L_51)
	.align		4
.L_51:
        /*00f4*/ 	.word	index@(_ZN7cutlass13device_kernelIN5flash11enable_sm90INS1_16FlashAttnFwdSm90INS1_25CollectiveMainloopFwdSm90ILi2EN4cute5tupleIJNS5_1CILi1EEES8_S8_EEENS6_IJNS7_ILi192EEENS7_ILi128EEENS7_ILi64EEEEEELi64ENS_6half_tEfNS_4arch4Sm90ELb0ELb0ELb0ELb1ELb1ELb1ELb0ELb1ELb1ELb1ELb1ELb0EEENS1_21CollectiveEpilogueFwdINS6_IJSA_SC_SB_EEES9_SE_SG_Li384ELb1ELb1ELb1ELb0EEENS1_36VarlenDynamicPersistentTileSchedulerILi192ELi128ELi384ELi128ELb1ELb1ELb1ELb0ELb1ELb1EEEEEEEEEvNT_6ParamsE)
        /*00f8*/ 	.word	0x00000000


	//----- nvinfo : EIATTR_MIN_STACK_SIZE
	.align		4
.L_52:
        /*00fc*/ 	.byte	0x04, 0x12
        /*00fe*/ 	.short	(.L_54 - .L_53)
	.align		4
.L_53:
        /*0100*/ 	.word	index@(_ZN7cutlass13device_kernelIN5flash11enable_sm90INS1_16FlashAttnFwdSm90INS1_25CollectiveMainloopFwdSm90ILi2EN4cute5tupleIJNS5_1CILi1EEES8_S8_EEENS6_IJNS7_ILi192EEENS7_ILi128EEENS7_ILi64EEEEEELi64ENS_6half_tEfNS_4arch4Sm90ELb0ELb1ELb0ELb0ELb1ELb0ELb0ELb1ELb1ELb1ELb1ELb0EEENS1_21CollectiveEpilogueFwdINS6_IJSA_SC_SB_EEES9_SE_SG_Li384ELb0ELb1ELb1ELb0EEENS1_19SingleTileSchedulerILb0ELb1ELb1ELi192EEEEEEEEEvNT_6ParamsE)
        /*0104*/ 	.word	0x00000000


	//----- nvinfo : EIATTR_MIN_STACK_SIZE
	.align		4
.L_54:
        /*0108*/ 	.byte	0x04, 0x12
        /*010a*/ 	.short	(.L_56 - .L_55)
	.align		4
.L_55:
        /*010c*/ 	.word	index@(_ZN7cutlass13device_kernelIN5flash11enable_sm90INS1_16FlashAttnFwdSm90INS1_25CollectiveMainloopFwdSm90ILi2EN4cute5tupleIJNS5_1CILi1EEES8_S8_EEENS6_IJNS7_ILi192EEENS7_ILi128EEENS7_ILi64EEEEEELi64ENS_6half_tEfNS_4arch4Sm90ELb0ELb1ELb0ELb1ELb1ELb0ELb0ELb1ELb1ELb1ELb1ELb0EEENS1_21CollectiveEpilogueFwdINS6_IJSA_SC_SB_EEES9_SE_SG_Li384ELb1ELb1ELb1ELb0EEENS1_36VarlenDynamicPersistentTileSchedulerILi192ELi128ELi384ELi128ELb1ELb1ELb1ELb1ELb0ELb1EEEEEEEEEvNT_6ParamsE)
        /*0110*/ 	.word	0x00000000


	//----- nvinfo : EIATTR_MIN_STACK_SIZE
	.align		4
.L_56:
        /*0114*/ 	.byte	0x04, 0x12
        /*0116*/ 	.short	(.L_58 - .L_57)
	.align		4
.L_57:
        /*0118*/ 	.word	index@(_ZN7cutlass13device_kernelIN5flash11enable_sm90INS1_16FlashAttnFwdSm90INS1_25CollectiveMainloopFwdSm90ILi2EN4cute5tupleIJNS5_1CILi1EEES8_S8_EEENS6_IJNS7_ILi192EEENS7_ILi128EEENS7_ILi64EEEEEELi64ENS_6half_tEfNS_4arch4Sm90ELb0ELb1ELb0ELb1ELb1ELb1ELb0ELb1ELb1ELb1ELb1ELb0EEENS1_21CollectiveEpilogueFwdINS6_IJSA_SC_SB_EEES9_SE_SG_Li384ELb1ELb1ELb1ELb0EEENS1_36VarlenDynamicPersistentTileSchedulerILi192ELi128ELi384ELi128ELb1ELb1ELb1ELb1ELb0ELb1EEEEEEEEEvNT_6ParamsE)
        /*011c*/ 	.word	0x00000000


	//----- nvinfo : EIATTR_MIN_STACK_SIZE
	.align		4
.L_58:
        /*0120*/ 	.byte	0x04, 0x12
        /*0122*/ 	.short	(.L_60 - .L_59)
	.align		4
.L_59:
        /*0124*/ 	.word	index@(_ZN7cutlass13device_kernelIN5flash11enable_sm90INS1_16FlashAttnFwdSm90INS1_25CollectiveMainloopFwdSm90ILi2EN4cute5tupleIJNS5_1CILi1EEES8_S8_EEENS6_IJNS7_ILi192EEENS7_ILi128EEENS7_ILi64EEEEEELi64ENS_6half_tEfNS_4arch4Sm90ELb1ELb0ELb0ELb0ELb1ELb0ELb0ELb1ELb1ELb1ELb1ELb0EEENS1_21CollectiveEpilogueFwdINS6_IJSA_SC_SB_EEES9_SE_SG_Li384ELb0ELb1ELb1ELb0EEENS1_19SingleTileSchedulerILb0ELb1ELb1ELi192EEEEEEEEEvNT_6ParamsE)
        /*0128*/ 	.word	0x00000000


	//----- nvinfo : EIATTR_MIN_STACK_SIZE
	.align		4
.L_60:
        /*012c*/ 	.byte	0x04, 0x12
        /*012e*/ 	.short	(.L_62 - .L_61)
	.align		4
.L_61:
        /*0130*/ 	.word	index@(_ZN7cutlass13device_kernelIN5flash11enable_sm90INS1_16FlashAttnFwdSm90INS1_25CollectiveMainloopFwdSm90ILi2EN4cute5tupleIJNS5_1CILi1EEES8_S8_EEENS6_IJNS7_ILi192EEENS7_ILi128EEENS7_ILi64EEEEEELi64ENS_6half_tEfNS_4arch4Sm90ELb1ELb0ELb0ELb1ELb1ELb0ELb0ELb1ELb1ELb1ELb1ELb0EEENS1_21CollectiveEpilogueFwdINS6_IJSA_SC_SB_EEES9_SE_SG_Li384ELb1ELb1ELb1ELb0EEENS1_36VarlenDynamicPersistentTileSchedulerILi192ELi128ELi384ELi128ELb1ELb1ELb1ELb1ELb1ELb1EEEEEEEEEvNT_6ParamsE)
        /*0134*/ 	.word	0x00000000


	//----- nvinfo : EIATTR_MIN_STACK_SIZE
	.align		4
.L_62:
        /*0138*/ 	.byte	0x04, 0x12
        /*013a*/ 	.short	(.L_64 - .L_63)
	.align		4
.L_63:
        /*013c*/ 	.word	index@(_ZN7cutlass13device_kernelIN5flash11enable_sm90INS1_16FlashAttnFwdSm90INS1_25CollectiveMainloopFwdSm90ILi2EN4cute5tupleIJNS5_1CILi1EEES8_S8_EEENS6_IJNS7_ILi192EEENS7_ILi128EEENS7_ILi64EEEEEELi64ENS_6half_tEfNS_4arch4Sm90ELb1ELb0ELb0ELb1ELb1ELb1ELb0ELb1ELb1ELb1ELb1ELb0EEENS1_21CollectiveEpilogueFwdINS6_IJSA_SC_SB_EEES9_SE_SG_Li384ELb1ELb1ELb1ELb0EEENS1_36VarlenDynamicPersistentTileSchedulerILi192ELi128ELi384ELi128ELb1ELb1ELb1ELb1ELb1ELb1EEEEEEEEEvNT_6ParamsE)
        /*0140*/ 	.word	0x00000000
.L_64:


//--------------------- .nv.compat                --------------------------
	.section	.nv.compat,"",@"SHT_CUDA_COMPAT_INFO"
	.align	4
        /*0000*/ 	.byte	0x02, 0x09, 0x01, 0x00, 0x02, 0x02, 0x01, 0x00, 0x02, 0x05, 0x05, 0x00, 0x03, 0x07, 0x01, 0x01
        /*0010*/ 	.byte	0x02, 0x03, 0x00, 0x00, 0x02, 0x06, 0x01, 0x00, 0x04, 0x0b, 0x08, 0x00, 0x09, 0x00, 0x00, 0x00
        /*0020*/ 	.byte	0x00, 0x00, 0x00, 0x00


//--------------------- .nv.info._ZN7cutlass13device_kernelIN5flash11enable_sm90INS1_16FlashAttnFwdSm90INS1_25CollectiveMainloopFwdSm90ILi2EN4cute5tupleIJNS5_1CILi1EEES8_S8_EEENS6_IJNS7_ILi192EEENS7_ILi128EEENS7_ILi64EEEEEELi64ENS_6half_tEfNS_4arch4Sm90ELb0ELb0ELb0ELb0ELb1ELb0ELb0ELb1ELb1ELb1ELb1ELb0EEENS1_21CollectiveEpilogueFwdINS6_IJSA_SC_SB_EEES9_SE_SG_Li384ELb0ELb1ELb1ELb0EEENS1_19SingleTileSchedulerILb0ELb1ELb1ELi192EEEEEEEEEvNT_6ParamsE --------------------------
	.section	.nv.info._ZN7cutlass13device_kernelIN5flash11enable_sm90INS1_16FlashAttnFwdSm90INS1_25CollectiveMainloopFwdSm90ILi2EN4cute5tupleIJNS5_1CILi1EEES8_S8_EEENS6_IJNS7_ILi192EEENS7_ILi128EEENS7_ILi64EEEEEELi64ENS_6half_tEfNS_4arch4Sm90ELb0ELb0ELb0ELb0ELb1ELb0ELb0ELb1ELb1ELb1ELb1ELb0EEENS1_21CollectiveEpilogueFwdINS6_IJSA_SC_SB_EEES9_SE_SG_Li384ELb0ELb1ELb1ELb0EEENS1_19SingleTileSchedulerILb0ELb1ELb1ELi192EEEEEEEEEvNT_6ParamsE,"",@"SHT_CUDA_INFO"
	.sectionflags	@""
	.align	4


	//----- nvinfo : EIATTR_CUDA_API_VERSION
	.align		4
        /*0000*/ 	.byte	0x04, 0x37
        /*0002*/ 	.short	(.L_66 - .L_65)
.L_65:
        /*0004*/ 	.word	0x00000082


	//----- nvinfo : EIATTR_KPARAM_INFO
	.align		4
.L_66:
        /*0008*/ 	.byte	0x04, 0x17
        /*000a*/ 	.short	(.L_68 - .L_67)
.L_67:
        /*000c*/ 	.word	0x00000000
        /*0010*/ 	.short	0x0000
        /*0012*/ 	.short	0x0000
        /*0014*/ 	.byte	0x00, 0xf0, 0x01, 0x28


	//----- nvinfo : EIATTR_SPARSE_MMA_MASK
	.align		4
.L_68:
        /*0018*/ 	.byte	0x03, 0x50
        /*001a*/ 	.short	0x0000


	//----- nvinfo : EIATTR_MAXREG_COUNT
	.align		4
        /*001c*/ 	.byte	0x03, 0x1b
        /*001e*/ 	.short	0x0080


	//----- nvinfo : EIATTR_MERCURY_ISA_VERSION
	.align		4
        /*0020*/ 	.byte	0x03, 0x5f
        /*0022*/ 	.short	0x0101


	//----- nvinfo : EIATTR_VRC_CTA_INIT_COUNT
	.align		4
        /*0024*/ 	.byte	0x02, 0x4a
	.zero		1
	.zero		1


	//----- nvinfo : EIATTR_EXIT_INSTR_OFFSETS
	.align		4
        /*0028*/ 	.byte	0x04, 0x1c
        /*002a*/ 	.short	(.L_70 - .L_69)


	//   ....[0]....
.L_69:
        /*002c*/ 	.word	0x00000010


	//----- nvinfo : EIATTR_MAX_THREADS
	.align		4
.L_70:
        /*0030*/ 	.byte	0x04, 0x05
        /*0032*/ 	.short	(.L_72 - .L_71)
.L_71:
        /*0034*/ 	.word	0x00000200
        /*0038*/ 	.word	0x00000001
        /*003c*/ 	.word	0x00000001


	//----- nvinfo : EIATTR_CBANK_PARAM_SIZE
	.align		4
.L_72:
        /*0040*/ 	.byte	0x03, 0x19
        /*0042*/ 	.short	0x0a00


	//----- nvinfo : EIATTR_PARAM_CBANK
	.align		4
        /*0044*/ 	.byte	0x04, 0x0a
        /*0046*/ 	.short	(.L_74 - .L_73)
	.align		4
.L_73:
        /*0048*/ 	.word	index@(.nv.constant0._ZN7cutlass13device_kernelIN5flash11enable_sm90INS1_16FlashAttnFwdSm90INS1_25CollectiveMainloopFwdSm90ILi2EN4cute5tupleIJNS5_1CILi1EEES8_S8_EEENS6_IJNS7_ILi192EEENS7_ILi128EEENS7_ILi64EEEEEELi64ENS_6half_tEfNS_4arch4Sm90ELb0ELb0ELb0ELb0ELb1ELb0ELb0ELb1ELb1ELb1ELb1ELb0EEENS1_21CollectiveEpilogueFwdINS6_IJSA_SC_SB_EEES9_SE_SG_Li384ELb0ELb1ELb1ELb0EEENS1_19SingleTileSchedulerILb0ELb1ELb1ELi192EEEEEEEEEvNT_6ParamsE)
        /*004c*/ 	.short	0x0380
        /*004e*/ 	.short	0x0a00


	//----- nvinfo : EIATTR_SW_WAR
	.align		4
.L_74:
        /*0050*/ 	.byte	0x04, 0x36
        /*0052*/ 	.short	(.L_76 - .L_75)
.L_75:
        /*0054*/ 	.word	0x00000008
.L_76:


//--------------------- .nv.info._ZN7cutlass13device_kernelIN5flash11enable_sm90INS1_16FlashAttnFwdSm90INS1_25CollectiveMainloopFwdSm90ILi2EN4cute5tupleIJNS5_1CILi1EEES8_S8_EEENS6_IJNS7_ILi192EEENS7_ILi128EEENS7_ILi64EEEEEELi64ENS_6half_tEfNS_4arch4Sm90ELb0ELb0ELb0ELb1ELb1ELb0ELb0ELb1ELb1ELb1ELb1ELb0EEENS1_21CollectiveEpilogueFwdINS6_IJSA_SC_SB_EEES9_SE_SG_Li384ELb1ELb1ELb1ELb0EEENS1_36VarlenDynamicPersistentTileSchedulerILi192ELi128ELi384ELi128ELb1ELb1ELb1ELb0ELb1ELb1EEEEEEEEEvNT_6ParamsE --------------------------
	.section	.nv.info._ZN7cutlass13device_kernelIN5flash11enable_sm90INS1_16FlashAttnFwdSm90INS1_25CollectiveMainloopFwdSm90ILi2EN4cute5tupleIJNS5_1CILi1EEES8_S8_EEENS6_IJNS7_ILi192EEENS7_ILi128EEENS7_ILi64EEEEEELi64ENS_6half_tEfNS_4arch4Sm90ELb0ELb0ELb0ELb1ELb1ELb0ELb0ELb1ELb1ELb1ELb1ELb0EEENS1_21CollectiveEpilogueFwdINS6_IJSA_SC_SB_EEES9_SE_SG_Li384ELb1ELb1ELb1ELb0EEENS1_36VarlenDynamicPersistentTileSchedulerILi192ELi128ELi384ELi128ELb1ELb1ELb1ELb0ELb1ELb1EEEEEEEEEvNT_6ParamsE,"",@"SHT_CUDA_INFO"
	.sectionflags	@""
	.align	4


	//----- nvinfo : EIATTR_CUDA_API_VERSION
	.align		4
        /*0000*/ 	.byte	0x04, 0x37
        /*0002*/ 	.short	(.L_78 - .L_77)
.L_77:
        /*0004*/ 	.word	0x00000082


	//----- nvinfo : EIATTR_KPARAM_INFO
	.align		4
.L_78:
        /*0008*/ 	.byte	0x04, 0x17
        /*000a*/ 	.short	(.L_80 - .L_79)
.L_79:
        /*000c*/ 	.word	0x00000000
        /*0010*/ 	.short	0x0000
        /*0012*/ 	.short	0x0000
        /*0014*/ 	.byte	0x00, 0xf0, 0x01, 0x2a


	//----- nvinfo : EIATTR_SPARSE_MMA_MASK
	.align		4
.L_80:
        /*0018*/ 	.byte	0x03, 0x50
        /*001a*/ 	.short	0x0000


	//----- nvinfo : EIATTR_MAXREG_COUNT
	.align		4
        /*001c*/ 	.byte	0x03, 0x1b
        /*001e*/ 	.short	0x0080


	//----- nvinfo : EIATTR_MERCURY_ISA_VERSION
	.align		4
        /*0020*/ 	.byte	0x03, 0x5f
        /*0022*/ 	.short	0x0101


	//----- nvinfo : EIATTR_VRC_CTA_INIT_COUNT
	.align		4
        /*0024*/ 	.byte	0x02, 0x4a
	.zero		1
	.zero		1


	//----- nvinfo : EIATTR_EXIT_INSTR_OFFSETS
	.align		4
        /*0028*/ 	.byte	0x04, 0x1c
        /*002a*/ 	.short	(.L_82 - .L_81)


	//   ....[0]....
.L_81:
        /*002c*/ 	.word	0x00000010


	//----- nvinfo : EIATTR_MAX_THREADS
	.align		4
.L_82:
        /*0030*/ 	.byte	0x04, 0x05
        /*0032*/ 	.short	(.L_84 - .L_83)
.L_83:
        /*0034*/ 	.word	0x00000200
        /*0038*/ 	.word	0x00000001
        /*003c*/ 	.word	0x00000001


	//----- nvinfo : EIATTR_CBANK_PARAM_SIZE
	.align		4
.L_84:
        /*0040*/ 	.byte	0x03, 0x19
        /*0042*/ 	.short	0x0a80


	//----- nvinfo : EIATTR_PARAM_CBANK
	.align		4
        /*0044*/ 	.byte	0x04, 0x0a
        /*0046*/ 	.short	(.L_86 - .L_85)
	.align		4
.L_85:
        /*0048*/ 	.word	index@(.nv.constant0._ZN7cutlass13device_kernelIN5flash11enable_sm90INS1_16FlashAttnFwdSm90INS1_25CollectiveMainloopFwdSm90ILi2EN4cute5tupleIJNS5_1CILi1EEES8_S8_EEENS6_IJNS7_ILi192EEENS7_ILi128EEENS7_ILi64EEEEEELi64ENS_6half_tEfNS_4arch4Sm90ELb0ELb0ELb0ELb1ELb1ELb0ELb0ELb1ELb1ELb1ELb1ELb0EEENS1_21CollectiveEpilogueFwdINS6_IJSA_SC_SB_EEES9_SE_SG_Li384ELb1ELb1ELb1ELb0EEENS1_36VarlenDynamicPersistentTileSchedulerILi192ELi128ELi384ELi128ELb1ELb1ELb1ELb0ELb1ELb1EEEEEEEEEvNT_6ParamsE)
        /*004c*/ 	.short	0x0380
        /*004e*/ 	.short	0x0a80


	//----- nvinfo : EIATTR_SW_WAR
	.align		4
.L_86:
        /*0050*/ 	.byte	0x04, 0x36
        /*0052*/ 	.short	(.L_88 - .L_87)
.L_87:
        /*0054*/ 	.word	0x00000008
.L_88:


//--------------------- .nv.info._ZN7cutlass13device_kernelIN5flash11enable_sm90INS1_16FlashAttnFwdSm90INS1_25CollectiveMainloopFwdSm90ILi2EN4cute5tupleIJNS5_1CILi1EEES8_S8_EEENS6_IJNS7_ILi192EEENS7_ILi128EEENS7_ILi64EEEEEELi64ENS_6half_tEfNS_4arch4Sm90ELb0ELb0ELb0ELb1ELb1ELb1ELb0ELb1ELb1ELb1ELb1ELb0EEENS1_21CollectiveEpilogueFwdINS6_IJSA_SC_SB_EEES9_SE_SG_Li384ELb1ELb1ELb1ELb0EEENS1_36VarlenDynamicPersistentTileSchedulerILi192ELi128ELi384ELi128ELb1ELb1ELb1ELb0ELb1ELb1EEEEEEEEEvNT_6ParamsE --------------------------
	.section	.nv.info._ZN7cutlass13device_kernelIN5flash11enable_sm90INS1_16FlashAttnFwdSm90INS1_25CollectiveMainloopFwdSm90ILi2EN4cute5tupleIJNS5_1CILi1EEES8_S8_EEENS6_IJNS7_ILi192EEENS7_ILi128EEENS7_ILi64EEEEEELi64ENS_6half_tEfNS_4arch4Sm90ELb0ELb0ELb0ELb1ELb1ELb1ELb0ELb1ELb1ELb1ELb1ELb0EEENS1_21CollectiveEpilogueFwdINS6_IJSA_SC_SB_EEES9_SE_SG_Li384ELb1ELb1ELb1ELb0EEENS1_36VarlenDynamicPersistentTileSchedulerILi192ELi128ELi384ELi128ELb1ELb1ELb1ELb0ELb1ELb1EEEEEEEEEvNT_6ParamsE,"",@"SHT_CUDA_INFO"
	.sectionflags	@""
	.align	4


	//----- nvinfo : EIATTR_CUDA_API_VERSION
	.align		4
        /*0000*/ 	.byte	0x04, 0x37
        /*0002*/ 	.short	(.L_90 - .L_89)
.L_89:
        /*0004*/ 	.word	0x00000082


	//----- nvinfo : EIATTR_KPARAM_INFO
	.align		4
.L_90:
        /*0008*/ 	.byte	0x04, 0x17
        /*000a*/ 	.short	(.L_92 - .L_91)
.L_91:
        /*000c*/ 	.word	0x00000000
        /*0010*/ 	.short	0x0000
        /*0012*/ 	.short	0x0000
        /*0014*/ 	.byte	0x00, 0xf0, 0x01, 0x2a


	//----- nvinfo : EIATTR_SPARSE_MMA_MASK
	.align		4
.L_92:
        /*0018*/ 	.byte	0x03, 0x50
        /*001a*/ 	.short	0x0000


	//----- nvinfo : EIATTR_MAXREG_COUNT
	.align		4
        /*001c*/ 	.byte	0x03, 0x1b
        /*001e*/ 	.short	0x0080


	//----- nvinfo : EIATTR_MERCURY_ISA_VERSION
	.align		4
        /*0020*/ 	.byte	0x03, 0x5f
        /*0022*/ 	.short	0x0101


	//----- nvinfo : EIATTR_VRC_CTA_INIT_COUNT
	.align		4
        /*0024*/ 	.byte	0x02, 0x4a
	.zero		1
	.zero		1


	//----- nvinfo : EIATTR_EXIT_INSTR_OFFSETS
	.align		4
        /*0028*/ 	.byte	0x04, 0x1c
        /*002a*/ 	.short	(.L_94 - .L_93)


	//   ....[0]....
.L_93:
        /*002c*/ 	.word	0x00000010


	//----- nvinfo : EIATTR_MAX_THREADS
	.align		4
.L_94:
        /*0030*/ 	.byte	0x04, 0x05
        /*0032*/ 	.short	(.L_96 - .L_95)
.L_95:
        /*0034*/ 	.word	0x00000200
        /*0038*/ 	.word	0x00000001
        /*003c*/ 	.word	0x00000001


	//----- nvinfo : EIATTR_CBANK_PARAM_SIZE
	.align		4
.L_96:
        /*0040*/ 	.byte	0x03, 0x19
        /*0042*/ 	.short	0x0a80


	//----- nvinfo : EIATTR_PARAM_CBANK
	.align		4
        /*0044*/ 	.byte	0x04, 0x0a
        /*0046*/ 	.short	(.L_98 - .L_97)
	.align		4
.L_97:
        /*0048*/ 	.word	index@(.nv.constant0._ZN7cutlass13device_kernelIN5flash11enable_sm90INS1_16FlashAttnFwdSm90INS1_25CollectiveMainloopFwdSm90ILi2EN4cute5tupleIJNS5_1CILi1EEES8_S8_EEENS6_IJNS7_ILi192EEENS7_ILi128EEENS7_ILi64EEEEEELi64ENS_6half_tEfNS_4arch4Sm90ELb0ELb0ELb0ELb1ELb1ELb1ELb0ELb1ELb1ELb1ELb1ELb0EEENS1_21CollectiveEpilogueFwdINS6_IJSA_SC_SB_EEES9_SE_SG_Li384ELb1ELb1ELb1ELb0EEENS1_36VarlenDynamicPersistentTileSchedulerILi192ELi128ELi384ELi128ELb1ELb1ELb1ELb0ELb1ELb1EEEEEEEEEvNT_6ParamsE)
        /*004c*/ 	.short	0x0380
        /*004e*/ 	.short	0x0a80


	//----- nvinfo : EIATTR_SW_WAR
	.align		4
.L_98:
        /*0050*/ 	.byte	0x04, 0x36
        /*0052*/ 	.short	(.L_100 - .L_99)
.L_99:
        /*0054*/ 	.word	0x00000008
.L_100:


//--------------------- .nv.info._ZN7cutlass13device_kernelIN5flash11enable_sm90INS1_16FlashAttnFwdSm90INS1_25CollectiveMainloopFwdSm90ILi2EN4cute5tupleIJNS5_1CILi1EEES8_S8_EEENS6_IJNS7_ILi192EEENS7_ILi128EEENS7_ILi64EEEEEELi64ENS_6half_tEfNS_4arch4Sm90ELb0ELb1ELb0ELb0ELb1ELb0ELb0ELb1ELb1ELb1ELb1ELb0EEENS1_21CollectiveEpilogueFwdINS6_IJSA_SC_SB_EEES9_SE_SG_Li384ELb0ELb1ELb1ELb0EEENS1_19SingleTileSchedulerILb0ELb1ELb1ELi192EEEEEEEEEvNT_6ParamsE --------------------------
	.section	.nv.info._ZN7cutlass13device_kernelIN5flash11enable_sm90INS1_16FlashAttnFwdSm90INS1_25CollectiveMainloopFwdSm90ILi2EN4cute5tupleIJNS5_1CILi1EEES8_S8_EEENS6_IJNS7_ILi192EEENS7_ILi128EEENS7_ILi64EEEEEELi64ENS_6half_tEfNS_4arch4Sm90ELb0ELb1ELb0ELb0ELb1ELb0ELb0ELb1ELb1ELb1ELb1ELb0EEENS1_21CollectiveEpilogueFwdINS6_IJSA_SC_SB_EEES9_SE_SG_Li384ELb0ELb1ELb1ELb0EEENS1_19SingleTileSchedulerILb0ELb1ELb1ELi192EEEEEEEEEvNT_6ParamsE,"",@"SHT_CUDA_INFO"
	.sectionflags	@""
	.align	4


	//----- nvinfo : EIATTR_CUDA_API_VERSION
	.align		4
        /*0000*/ 	.byte	0x04, 0x37
        /*0002*/ 	.short	(.L_102 - .L_101)
.L_101:
        /*0004*/ 	.word	0x00000082


	//----- nvinfo : EIATTR_KPARAM_INFO
	.align		4
.L_102:
        /*0008*/ 	.byte	0x04, 0x17
        /*000a*/ 	.short	(.L_104 - .L_103)
.L_103:
        /*000c*/ 	.word	0x00000000
        /*0010*/ 	.short	0x0000
        /*0012*/ 	.short	0x0000
        /*0014*/ 	.byte	0x00, 0xf0, 0x01, 0x28


	//----- nvinfo : EIATTR_SPARSE_MMA_MASK
	.align		4
.L_104:
        /*0018*/ 	.byte	0x03, 0x50
        /*001a*/ 	.short	0x0000


	//----- nvinfo : EIATTR_MAXREG_COUNT
	.align		4
        /*001c*/ 	.byte	0x03, 0x1b
        /*001e*/ 	.short	0x0080


	//----- nvinfo : EIATTR_MERCURY_ISA_VERSION
	.align		4
        /*0020*/ 	.byte	0x03, 0x5f
        /*0022*/ 	.short	0x0101


	//----- nvinfo : EIATTR_VRC_CTA_INIT_COUNT
	.align		4
        /*0024*/ 	.byte	0x02, 0x4a
	.zero		1
	.zero		1


	//----- nvinfo : EIATTR_EXIT_INSTR_OFFSETS
	.align		4
        /*0028*/ 	.byte	0x04, 0x1c
        /*002a*/ 	.short	(.L_106 - .L_105)


	//   ....[0]....
.L_105:
        /*002c*/ 	.word	0x00000010


	//----- nvinfo : EIATTR_MAX_THREADS
	.align		4
.L_106:
        /*0030*/ 	.byte	0x04, 0x05
        /*0032*/ 	.short	(.L_108 - .L_107)
.L_107:
        /*0034*/ 	.word	0x00000200
        /*0038*/ 	.word	0x00000001
        /*003c*/ 	.word	0x00000001


	//----- nvinfo : EIATTR_CBANK_PARAM_SIZE
	.align		4
.L_108:
        /*0040*/ 	.byte	0x03, 0x19
        /*0042*/ 	.short	0x0a00


	//----- nvinfo : EIATTR_PARAM_CBANK
	.align		4
        /*0044*/ 	.byte	0x04, 0x0a
        /*0046*/ 	.short	(.L_110 - .L_109)
	.align		4
.L_109:
        /*0048*/ 	.word	index@(.nv.constant0._ZN7cutlass13device_kernelIN5flash11enable_sm90INS1_16FlashAttnFwdSm90INS1_25CollectiveMainloopFwdSm90ILi2EN4cute5tupleIJNS5_1CILi1EEES8_S8_EEENS6_IJNS7_ILi192EEENS7_ILi128EEENS7_ILi64EEEEEELi64ENS_6half_tEfNS_4arch4Sm90ELb0ELb1ELb0ELb0ELb1ELb0ELb0ELb1ELb1ELb1ELb1ELb0EEENS1_21CollectiveEpilogueFwdINS6_IJSA_SC_SB_EEES9_SE_SG_Li384ELb0ELb1ELb1ELb0EEENS1_19SingleTileSchedulerILb0ELb1ELb1ELi192EEEEEEEEEvNT_6ParamsE)
        /*004c*/ 	.short	0x0380
        /*004e*/ 	.short	0x0a00


	//----- nvinfo : EIATTR_SW_WAR
	.align		4
.L_110:
        /*0050*/ 	.byte	0x04, 0x36
        /*0052*/ 	.short	(.L_112 - .L_111)
.L_111:
        /*0054*/ 	.word	0x00000008
.L_112:


//--------------------- .nv.info._ZN7cutlass13device_kernelIN5flash11enable_sm90INS1_16FlashAttnFwdSm90INS1_25CollectiveMainloopFwdSm90ILi2EN4cute5tupleIJNS5_1CILi1EEES8_S8_EEENS6_IJNS7_ILi192EEENS7_ILi128EEENS7_ILi64EEEEEELi64ENS_6half_tEfNS_4arch4Sm90ELb0ELb1ELb0ELb1ELb1ELb0ELb0ELb1ELb1ELb1ELb1ELb0EEENS1_21CollectiveEpilogueFwdINS6_IJSA_SC_SB_EEES9_SE_SG_Li384ELb1ELb1ELb1ELb0EEENS1_36VarlenDynamicPersistentTileSchedulerILi192ELi128ELi384ELi128ELb1ELb1ELb1ELb1ELb0ELb1EEEEEEEEEvNT_6ParamsE --------------------------
	.section	.nv.info._ZN7cutlass13device_kernelIN5flash11enable_sm90INS1_16FlashAttnFwdSm90INS1_25CollectiveMainloopFwdSm90ILi2EN4cute5tupleIJNS5_1CILi1EEES8_S8_EEENS6_IJNS7_ILi192EEENS7_ILi128EEENS7_ILi64EEEEEELi64ENS_6half_tEfNS_4arch4Sm90ELb0ELb1ELb0ELb1ELb1ELb0ELb0ELb1ELb1ELb1ELb1ELb0EEENS1_21CollectiveEpilogueFwdINS6_IJSA_SC_SB_EEES9_SE_SG_Li384ELb1ELb1ELb1ELb0EEENS1_36VarlenDynamicPersistentTileSchedulerILi192ELi128ELi384ELi128ELb1ELb1ELb1ELb1ELb0ELb1EEEEEEEEEvNT_6ParamsE,"",@"SHT_CUDA_INFO"
	.sectionflags	@""
	.align	4


	//----- nvinfo : EIATTR_CUDA_API_VERSION
	.align		4
        /*0000*/ 	.byte	0x04, 0x37
        /*0002*/ 	.short	(.L_114 - .L_113)
.L_113:
        /*0004*/ 	.word	0x00000082


	//----- nvinfo : EIATTR_KPARAM_INFO
	.align		4
.L_114:
        /*0008*/ 	.byte	0x04, 0x17
        /*000a*/ 	.short	(.L_116 - .L_115)
.L_115:
        /*000c*/ 	.word	0x00000000
        /*0010*/ 	.short	0x0000
        /*0012*/ 	.short	0x0000
        /*0014*/ 	.byte	0x00, 0xf0, 0x01, 0x2a


	//----- nvinfo : EIATTR_SPARSE_MMA_MASK
	.align		4
.L_116:
        /*0018*/ 	.byte	0x03, 0x50
        /*001a*/ 	.short	0x0000


	//----- nvinfo : EIATTR_MAXREG_COUNT
	.align		4
        /*001c*/ 	.byte	0x03, 0x1b
        /*001e*/ 	.short	0x0080


	//----- nvinfo : EIATTR_MERCURY_ISA_VERSION
	.align		4
        /*0020*/ 	.byte	0x03, 0x5f
        /*0022*/ 	.short	0x0101


	//----- nvinfo : EIATTR_VRC_CTA_INIT_COUNT
	.align		4
        /*0024*/ 	.byte	0x02, 0x4a
	.zero		1
	.zero		1


	//----- nvinfo : EIATTR_EXIT_INSTR_OFFSETS
	.align		4
        /*0028*/ 	.byte	0x04, 0x1c
        /*002a*/ 	.short	(.L_118 - .L_117)


	//   ....[0]....
.L_117:
        /*002c*/ 	.word	0x00000010


	//----- nvinfo : EIATTR_MAX_THREADS
	.align		4
.L_118:
        /*0030*/ 	.byte	0x04, 0x05
        /*0032*/ 	.short	(.L_120 - .L_119)
.L_119:
        /*0034*/ 	.word	0x00000200
        /*0038*/ 	.word	0x00000001
        /*003c*/ 	.word	0x00000001


	//----- nvinfo : EIATTR_CBANK_PARAM_SIZE
	.align		4
.L_120:
        /*0040*/ 	.byte	0x03, 0x19
        /*0042*/ 	.short	0x0a80


	//----- nvinfo : EIATTR_PARAM_CBANK
	.align		4
        /*0044*/ 	.byte	0x04, 0x0a
        /*0046*/ 	.short	(.L_122 - .L_121)
	.align		4
.L_121:
        /*0048*/ 	.word	index@(.nv.constant0._ZN7cutlass13device_kernelIN5flash11enable_sm90INS1_16FlashAttnFwdSm90INS1_25CollectiveMainloopFwdSm90ILi2EN4cute5tupleIJNS5_1CILi1EEES8_S8_EEENS6_IJNS7_ILi192EEENS7_ILi128EEENS7_ILi64EEEEEELi64ENS_6half_tEfNS_4arch4Sm90ELb0ELb1ELb0ELb1ELb1ELb0ELb0ELb1ELb1ELb1ELb1ELb0EEENS1_21CollectiveEpilogueFwdINS6_IJSA_SC_SB_EEES9_SE_SG_Li384ELb1ELb1ELb1ELb0EEENS1_36VarlenDynamicPersistentTileSchedulerILi192ELi128ELi384ELi128ELb1ELb1ELb1ELb1ELb0ELb1EEEEEEEEEvNT_6ParamsE)
        /*004c*/ 	.short	0x0380
        /*004e*/ 	.short	0x0a80


	//----- nvinfo : EIATTR_SW_WAR
	.align		4
.L_122:
        /*0050*/ 	.byte	0x04, 0x36
        /*0052*/ 	.short	(.L_124 - .L_123)
.L_123:
        /*0054*/ 	.word	0x00000008
.L_124:


//--------------------- .nv.info._ZN7cutlass13device_kernelIN5flash11enable_sm90INS1_16FlashAttnFwdSm90INS1_25CollectiveMainloopFwdSm90ILi2EN4cute5tupleIJNS5_1CILi1EEES8_S8_EEENS6_IJNS7_ILi192EEENS7_ILi128EEENS7_ILi64EEEEEELi64ENS_6half_tEfNS_4arch4Sm90ELb0ELb1ELb0ELb1ELb1ELb1ELb0ELb1ELb1ELb1ELb1ELb0EEENS1_21CollectiveEpilogueFwdINS6_IJSA_SC_SB_EEES9_SE_SG_Li384ELb1ELb1ELb1ELb0EEENS1_36VarlenDynamicPersistentTileSchedulerILi192ELi128ELi384ELi128ELb1ELb1ELb1ELb1ELb0ELb1EEEEEEEEEvNT_6ParamsE --------------------------
	.section	.nv.info._ZN7cutlass13device_kernelIN5flash11enable_sm90INS1_16FlashAttnFwdSm90INS1_25CollectiveMainloopFwdSm90ILi2EN4cute5tupleIJNS5_1CILi1EEES8_S8_EEENS6_IJNS7_ILi192EEENS7_ILi128EEENS7_ILi64EEEEEELi64ENS_6half_tEfNS_4arch4Sm90ELb0ELb1ELb0ELb1ELb1ELb1ELb0ELb1ELb1ELb1ELb1ELb0EEENS1_21CollectiveEpilogueFwdINS6_IJSA_SC_SB_EEES9_SE_SG_Li384ELb1ELb1ELb1ELb0EEENS1_36VarlenDynamicPersistentTileSchedulerILi192ELi128ELi384ELi128ELb1ELb1ELb1ELb1ELb0ELb1EEEEEEEEEvNT_6ParamsE,"",@"SHT_CUDA_INFO"
	.sectionflags	@""
	.align	4


	//----- nvinfo : EIATTR_CUDA_API_VERSION
	.align		4
        /*0000*/ 	.byte	0x04, 0x37
        /*0002*/ 	.short	(.L_126 - .L_125)
.L_125:
        /*0004*/ 	.word	0x00000082


	//----- nvinfo : EIATTR_KPARAM_INFO
	.align		4
.L_126:
        /*0008*/ 	.byte	0x04, 0x17
        /*000a*/ 	.short	(.L_128 - .L_127)
.L_127:
        /*000c*/ 	.word	0x00000000
        /*0010*/ 	.short	0x0000
        /*0012*/ 	.short	0x0000
        /*0014*/ 	.byte	0x00, 0xf0, 0x01, 0x2a


	//----- nvinfo : EIATTR_SPARSE_MMA_MASK
	.align		4
.L_128:
        /*0018*/ 	.byte	0x03, 0x50
        /*001a*/ 	.short	0x0000


	//----- nvinfo : EIATTR_MAXREG_COUNT
	.align		4
        /*001c*/ 	.byte	0x03, 0x1b
        /*001e*/ 	.short	0x0080


	//----- nvinfo : EIATTR_MERCURY_ISA_VERSION
	.align		4
        /*0020*/ 	.byte	0x03, 0x5f
        /*0022*/ 	.short	0x0101


	//----- nvinfo : EIATTR_VRC_CTA_INIT_COUNT
	.align		4
        /*0024*/ 	.byte	0x02, 0x4a
	.zero		1
	.zero		1


	//----- nvinfo : EIATTR_EXIT_INSTR_OFFSETS
	.align		4
        /*0028*/ 	.byte	0x04, 0x1c
        /*002a*/ 	.short	(.L_130 - .L_129)


	//   ....[0]....
.L_129:
        /*002c*/ 	.word	0x00000010


	//----- nvinfo : EIATTR_MAX_THREADS
	.align		4
.L_130:
        /*0030*/ 	.byte	0x04, 0x05
        /*0032*/ 	.short	(.L_132 - .L_131)
.L_131:
        /*0034*/ 	.word	0x00000200
        /*0038*/ 	.word	0x00000001
        /*003c*/ 	.word	0x00000001


	//----- nvinfo : EIATTR_CBANK_PARAM_SIZE
	.align		4
.L_132:
        /*0040*/ 	.byte	0x03, 0x19
        /*0042*/ 	.short	0x0a80


	//----- nvinfo : EIATTR_PARAM_CBANK
	.align		4
        /*0044*/ 	.byte	0x04, 0x0a
        /*0046*/ 	.short	(.L_134 - .L_133)
	.align		4
.L_133:
        /*0048*/ 	.word	index@(.nv.constant0._ZN7cutlass13device_kernelIN5flash11enable_sm90INS1_16FlashAttnFwdSm90INS1_25CollectiveMainloopFwdSm90ILi2EN4cute5tupleIJNS5_1CILi1EEES8_S8_EEENS6_IJNS7_ILi192EEENS7_ILi128EEENS7_ILi64EEEEEELi64ENS_6half_tEfNS_4arch4Sm90ELb0ELb1ELb0ELb1ELb1ELb1ELb0ELb1ELb1ELb1ELb1ELb0EEENS1_21CollectiveEpilogueFwdINS6_IJSA_SC_SB_EEES9_SE_SG_Li384ELb1ELb1ELb1ELb0EEENS1_36VarlenDynamicPersistentTileSchedulerILi192ELi128ELi384ELi128ELb1ELb1ELb1ELb1ELb0ELb1EEEEEEEEEvNT_6ParamsE)
        /*004c*/ 	.short	0x0380
        /*004e*/ 	.short	0x0a80


	//----- nvinfo : EIATTR_SW_WAR
	.align		4
.L_134:
        /*0050*/ 	.byte	0x04, 0x36
        /*0052*/ 	.short	(.L_136 - .L_135)
.L_135:
        /*0054*/ 	.word	0x00000008
.L_136:


//--------------------- .nv.info._ZN7cutlass13device_kernelIN5flash11enable_sm90INS1_16FlashAttnFwdSm90INS1_25CollectiveMainloopFwdSm90ILi2EN4cute5tupleIJNS5_1CILi1EEES8_S8_EEENS6_IJNS7_ILi192EEENS7_ILi128EEENS7_ILi64EEEEEELi64ENS_6half_tEfNS_4arch4Sm90ELb1ELb0ELb0ELb0ELb1ELb0ELb0ELb1ELb1ELb1ELb1ELb0EEENS1_21CollectiveEpilogueFwdINS6_IJSA_SC_SB_EEES9_SE_SG_Li384ELb0ELb1ELb1ELb0EEENS1_19SingleTileSchedulerILb0ELb1ELb1ELi192EEEEEEEEEvNT_6ParamsE --------------------------
	.section	.nv.info._ZN7cutlass13device_kernelIN5flash11enable_sm90INS1_16FlashAttnFwdSm90INS1_25CollectiveMainloopFwdSm90ILi2EN4cute5tupleIJNS5_1CILi1EEES8_S8_EEENS6_IJNS7_ILi192EEENS7_ILi128EEENS7_ILi64EEEEEELi64ENS_6half_tEfNS_4arch4Sm90ELb1ELb0ELb0ELb0ELb1ELb0ELb0ELb1ELb1ELb1ELb1ELb0EEENS1_21CollectiveEpilogueFwdINS6_IJSA_SC_SB_EEES9_SE_SG_Li384ELb0ELb1ELb1ELb0EEENS1_19SingleTileSchedulerILb0ELb1ELb1ELi192EEEEEEEEEvNT_6ParamsE,"",@"SHT_CUDA_INFO"
	.sectionflags	@""
	.align	4


	//----- nvinfo : EIATTR_CUDA_API_VERSION
	.align		4
        /*0000*/ 	.byte	0x04, 0x37
        /*0002*/ 	.short	(.L_138 - .L_137)
.L_137:
        /*0004*/ 	.word	0x00000082


	//----- nvinfo : EIATTR_KPARAM_INFO
	.align		4
.L_138:
        /*0008*/ 	.byte	0x04, 0x17
        /*000a*/ 	.short	(.L_140 - .L_139)
.L_139:
        /*000c*/ 	.word	0x00000000
        /*0010*/ 	.short	0x0000
        /*0012*/ 	.short	0x0000
        /*0014*/ 	.byte	0x00, 0xf0, 0x01, 0x28


	//----- nvinfo : EIATTR_SPARSE_MMA_MASK
	.align		4
.L_140:
        /*0018*/ 	.byte	0x03, 0x50
        /*001a*/ 	.short	0x0000


	//----- nvinfo : EIATTR_MAXREG_COUNT
	.align		4
        /*001c*/ 	.byte	0x03, 0x1b
        /*001e*/ 	.short	0x0080


	//----- nvinfo : EIATTR_MERCURY_ISA_VERSION
	.align		4
        /*0020*/ 	.byte	0x03, 0x5f
        /*0022*/ 	.short	0x0101


	//----- nvinfo : EIATTR_VRC_CTA_INIT_COUNT
	.align		4
        /*0024*/ 	.byte	0x02, 0x4a
	.zero		1
	.zero		1


	//----- nvinfo : EIATTR_EXIT_INSTR_OFFSETS
	.align		4
        /*0028*/ 	.byte	0x04, 0x1c
        /*002a*/ 	.short	(.L_142 - .L_141)


	//   ....[0]....
.L_141:
        /*002c*/ 	.word	0x00000010


	//----- nvinfo : EIATTR_MAX_THREADS
	.align		4
.L_142:
        /*0030*/ 	.byte	0x04, 0x05
        /*0032*/ 	.short	(.L_144 - .L_143)
.L_143:
        /*0034*/ 	.word	0x00000200
        /*0038*/ 	.word	0x00000001
        /*003c*/ 	.word	0x00000001


	//----- nvinfo : EIATTR_CBANK_PARAM_SIZE
	.align		4
.L_144:
        /*0040*/ 	.byte	0x03, 0x19
        /*0042*/ 	.short	0x0a00


	//----- nvinfo : EIATTR_PARAM_CBANK
	.align		4
        /*0044*/ 	.byte	0x04, 0x0a
        /*0046*/ 	.short	(.L_146 - .L_145)
	.align		4
.L_145:
        /*0048*/ 	.word	index@(.nv.constant0._ZN7cutlass13device_kernelIN5flash11enable_sm90INS1_16FlashAttnFwdSm90INS1_25CollectiveMainloopFwdSm90ILi2EN4cute5tupleIJNS5_1CILi1EEES8_S8_EEENS6_IJNS7_ILi192EEENS7_ILi128EEENS7_ILi64EEEEEELi64ENS_6half_tEfNS_4arch4Sm90ELb1ELb0ELb0ELb0ELb1ELb0ELb0ELb1ELb1ELb1ELb1ELb0EEENS1_21CollectiveEpilogueFwdINS6_IJSA_SC_SB_EEES9_SE_SG_Li384ELb0ELb1ELb1ELb0EEENS1_19SingleTileSchedulerILb0ELb1ELb1ELi192EEEEEEEEEvNT_6ParamsE)
        /*004c*/ 	.short	0x0380
        /*004e*/ 	.short	0x0a00


	//----- nvinfo : EIATTR_SW_WAR
	.align		4
.L_146:
        /*0050*/ 	.byte	0x04, 0x36
        /*0052*/ 	.short	(.L_148 - .L_147)
.L_147:
        /*0054*/ 	.word	0x00000008
.L_148:


//--------------------- .nv.info._ZN7cutlass13device_kernelIN5flash11enable_sm90INS1_16FlashAttnFwdSm90INS1_25CollectiveMainloopFwdSm90ILi2EN4cute5tupleIJNS5_1CILi1EEES8_S8_EEENS6_IJNS7_ILi192EEENS7_ILi128EEENS7_ILi64EEEEEELi64ENS_6half_tEfNS_4arch4Sm90ELb1ELb0ELb0ELb1ELb1ELb0ELb0ELb1ELb1ELb1ELb1ELb0EEENS1_21CollectiveEpilogueFwdINS6_IJSA_SC_SB_EEES9_SE_SG_Li384ELb1ELb1ELb1ELb0EEENS1_36VarlenDynamicPersistentTileSchedulerILi192ELi128ELi384ELi128ELb1ELb1ELb1ELb1ELb1ELb1EEEEEEEEEvNT_6ParamsE --------------------------
	.section	.nv.info._ZN7cutlass13device_kernelIN5flash11enable_sm90INS1_16FlashAttnFwdSm90INS1_25CollectiveMainloopFwdSm90ILi2EN4cute5tupleIJNS5_1CILi1EEES8_S8_EEENS6_IJNS7_ILi192EEENS7_ILi128EEENS7_ILi64EEEEEELi64ENS_6half_tEfNS_4arch4Sm90ELb1ELb0ELb0ELb1ELb1ELb0ELb0ELb1ELb1ELb1ELb1ELb0EEENS1_21CollectiveEpilogueFwdINS6_IJSA_SC_SB_EEES9_SE_SG_Li384ELb1ELb1ELb1ELb0EEENS1_36VarlenDynamicPersistentTileSchedulerILi192ELi128ELi384ELi128ELb1ELb1ELb1ELb1ELb1ELb1EEEEEEEEEvNT_6ParamsE,"",@"SHT_CUDA_INFO"
	.sectionflags	@""
	.align	4


	//----- nvinfo : EIATTR_CUDA_API_VERSION
	.align		4
        /*0000*/ 	.byte	0x04, 0x37
        /*0002*/ 	.short	(.L_150 - .L_149)
.L_149:
        /*0004*/ 	.word	0x00000082


	//----- nvinfo : EIATTR_KPARAM_INFO
	.align		4
.L_150:
        /*0008*/ 	.byte	0x04, 0x17
        /*000a*/ 	.short	(.L_152 - .L_151)
.L_151:
        /*000c*/ 	.word	0x00000000
        /*0010*/ 	.short	0x0000
        /*0012*/ 	.short	0x0000
        /*0014*/ 	.byte	0x00, 0xf0, 0x01, 0x2a


	//----- nvinfo : EIATTR_SPARSE_MMA_MASK
	.align		4
.L_152:
        /*0018*/ 	.byte	0x03, 0x50
        /*001a*/ 	.short	0x0000


	//----- nvinfo : EIATTR_MAXREG_COUNT
	.align		4
        /*001c*/ 	.byte	0x03, 0x1b
        /*001e*/ 	.short	0x0080


	//----- nvinfo : EIATTR_MERCURY_ISA_VERSION
	.align		4
        /*0020*/ 	.byte	0x03, 0x5f
        /*0022*/ 	.short	0x0101


	//----- nvinfo : EIATTR_VRC_CTA_INIT_COUNT
	.align		4
        /*0024*/ 	.byte	0x02, 0x4a
	.zero		1
	.zero		1


	//----- nvinfo : EIATTR_EXIT_INSTR_OFFSETS
	.align		4
        /*0028*/ 	.byte	0x04, 0x1c
        /*002a*/ 	.short	(.L_154 - .L_153)


	//   ....[0]....
.L_153:
        /*002c*/ 	.word	0x00000010


	//----- nvinfo : EIATTR_MAX_THREADS
	.align		4
.L_154:
        /*0030*/ 	.byte	0x04, 0x05
        /*0032*/ 	.short	(.L_156 - .L_155)
.L_155:
        /*0034*/ 	.word	0x00000200
        /*0038*/ 	.word	0x00000001
        /*003c*/ 	.word	0x00000001


	//----- nvinfo : EIATTR_CBANK_PARAM_SIZE
	.align		4
.L_156:
        /*0040*/ 	.byte	0x03, 0x19
        /*0042*/ 	.short	0x0a80


	//----- nvinfo : EIATTR_PARAM_CBANK
	.align		4
        /*0044*/ 	.byte	0x04, 0x0a
        /*0046*/ 	.short	(.L_158 - .L_157)
	.align		4
.L_157:
        /*0048*/ 	.word	index@(.nv.constant0._ZN7cutlass13device_kernelIN5flash11enable_sm90INS1_16FlashAttnFwdSm90INS1_25CollectiveMainloopFwdSm90ILi2EN4cute5tupleIJNS5_1CILi1EEES8_S8_EEENS6_IJNS7_ILi192EEENS7_ILi128EEENS7_ILi64EEEEEELi64ENS_6half_tEfNS_4arch4Sm90ELb1ELb0ELb0ELb1ELb1ELb0ELb0ELb1ELb1ELb1ELb1ELb0EEENS1_21CollectiveEpilogueFwdINS6_IJSA_SC_SB_EEES9_SE_SG_Li384ELb1ELb1ELb1ELb0EEENS1_36VarlenDynamicPersistentTileSchedulerILi192ELi128ELi384ELi128ELb1ELb1ELb1ELb1ELb1ELb1EEEEEEEEEvNT_6ParamsE)
        /*004c*/ 	.short	0x0380
        /*004e*/ 	.short	0x0a80


	//----- nvinfo : EIATTR_SW_WAR
	.align		4
.L_158:
        /*0050*/ 	.byte	0x04, 0x36
        /*0052*/ 	.short	(.L_160 - .L_159)
.L_159:
        /*0054*/ 	.word	0x00000008
.L_160:


//--------------------- .nv.info._ZN7cutlass13device_kernelIN5flash11enable_sm90INS1_16FlashAttnFwdSm90INS1_25CollectiveMainloopFwdSm90ILi2EN4cute5tupleIJNS5_1CILi1EEES8_S8_EEENS6_IJNS7_ILi192EEENS7_ILi128EEENS7_ILi64EEEEEELi64ENS_6half_tEfNS_4arch4Sm90ELb1ELb0ELb0ELb1ELb1ELb1ELb0ELb1ELb1ELb1ELb1ELb0EEENS1_21CollectiveEpilogueFwdINS6_IJSA_SC_SB_EEES9_SE_SG_Li384ELb1ELb1ELb1ELb0EEENS1_36VarlenDynamicPersistentTileSchedulerILi192ELi128ELi384ELi128ELb1ELb1ELb1ELb1ELb1ELb1EEEEEEEEEvNT_6ParamsE --------------------------
	.section	.nv.info._ZN7cutlass13device_kernelIN5flash11enable_sm90INS1_16FlashAttnFwdSm90INS1_25CollectiveMainloopFwdSm90ILi2EN4cute5tupleIJNS5_1CILi1EEES8_S8_EEENS6_IJNS7_ILi192EEENS7_ILi128EEENS7_ILi64EEEEEELi64ENS_6half_tEfNS_4arch4Sm90ELb1ELb0ELb0ELb1ELb1ELb1ELb0ELb1ELb1ELb1ELb1ELb0EEENS1_21CollectiveEpilogueFwdINS6_IJSA_SC_SB_EEES9_SE_SG_Li384ELb1ELb1ELb1ELb0EEENS1_36VarlenDynamicPersistentTileSchedulerILi192ELi128ELi384ELi128ELb1ELb1ELb1ELb1ELb1ELb1EEEEEEEEEvNT_6ParamsE,"",@"SHT_CUDA_INFO"
	.sectionflags	@""
	.align	4


	//----- nvinfo : EIATTR_CUDA_API_VERSION
	.align		4
        /*0000*/ 	.byte	0x04, 0x37
        /*0002*/ 	.short	(.L_162 - .L_161)
.L_161:
        /*0004*/ 	.word	0x00000082


	//----- nvinfo : EIATTR_KPARAM_INFO
	.align		4
.L_162:
        /*0008*/ 	.byte	0x04, 0x17
        /*000a*/ 	.short	(.L_164 - .L_163)
.L_163:
        /*000c*/ 	.word	0x00000000
        /*0010*/ 	.short	0x0000
        /*0012*/ 	.short	0x0000
        /*0014*/ 	.byte	0x00, 0xf0, 0x01, 0x2a


	//----- nvinfo : EIATTR_SPARSE_MMA_MASK
	.align		4
.L_164:
        /*0018*/ 	.byte	0x03, 0x50
        /*001a*/ 	.short	0x0000


	//----- nvinfo : EIATTR_MAXREG_COUNT
	.align		4
        /*001c*/ 	.byte	0x03, 0x1b
        /*001e*/ 	.short	0x0080


	//----- nvinfo : EIATTR_MERCURY_ISA_VERSION
	.align		4
        /*0020*/ 	.byte	0x03, 0x5f
        /*0022*/ 	.short	0x0101


	//----- nvinfo : EIATTR_VRC_CTA_INIT_COUNT
	.align		4
        /*0024*/ 	.byte	0x02, 0x4a
	.zero		1
	.zero		1


	//----- nvinfo : EIATTR_EXIT_INSTR_OFFSETS
	.align		4
        /*0028*/ 	.byte	0x04, 0x1c
        /*002a*/ 	.short	(.L_166 - .L_165)


	//   ....[0]....
.L_165:
        /*002c*/ 	.word	0x00000010


	//----- nvinfo : EIATTR_MAX_THREADS
	.align		4
.L_166:
        /*0030*/ 	.byte	0x04, 0x05
        /*0032*/ 	.short	(.L_168 - .L_167)
.L_167:
        /*0034*/ 	.word	0x00000200
        /*0038*/ 	.word	0x00000001
        /*003c*/ 	.word	0x00000001


	//----- nvinfo : EIATTR_CBANK_PARAM_SIZE
	.align		4
.L_168:
        /*0040*/ 	.byte	0x03, 0x19
        /*0042*/ 	.short	0x0a80


	//----- nvinfo : EIATTR_PARAM_CBANK
	.align		4
        /*0044*/ 	.byte	0x04, 0x0a
        /*0046*/ 	.short	(.L_170 - .L_169)
	.align		4
.L_169:
        /*0048*/ 	.word	index@(.nv.constant0._ZN7cutlass13device_kernelIN5flash11enable_sm90INS1_16FlashAttnFwdSm90INS1_25CollectiveMainloopFwdSm90ILi2EN4cute5tupleIJNS5_1CILi1EEES8_S8_EEENS6_IJNS7_ILi192EEENS7_ILi128EEENS7_ILi64EEEEEELi64ENS_6half_tEfNS_4arch4Sm90ELb1ELb0ELb0ELb1ELb1ELb1ELb0ELb1ELb1ELb1ELb1ELb0EEENS1_21CollectiveEpilogueFwdINS6_IJSA_SC_SB_EEES9_SE_SG_Li384ELb1ELb1ELb1ELb0EEENS1_36VarlenDynamicPersistentTileSchedulerILi192ELi128ELi384ELi128ELb1ELb1ELb1ELb1ELb1ELb1EEEEEEEEEvNT_6ParamsE)
        /*004c*/ 	.short	0x0380
        /*004e*/ 	.short	0x0a80


	//----- nvinfo : EIATTR_SW_WAR
	.align		4
.L_170:
        /*0050*/ 	.byte	0x04, 0x36
        /*0052*/ 	.short	(.L_172 - .L_171)
.L_171:
        /*0054*/ 	.word	0x00000008
.L_172:


//--------------------- .nv.callgraph             --------------------------
	.section	.nv.callgraph,"",@"SHT_CUDA_CALLGRAPH"
	.align	4
	.sectionentsize	8
	.align		4
        /*0000*/ 	.word	0x00000000
	.align		4
        /*0004*/ 	.word	0xffffffff
	.align		4
        /*0008*/ 	.word	0x00000000
	.align		4
        /*000c*/ 	.word	0xfffffffe
	.align		4
        /*0010*/ 	.word	0x00000000
	.align		4
        /*0014*/ 	.word	0xfffffffd
	.align		4
        /*0018*/ 	.word	0x00000000
	.align		4
        /*001c*/ 	.word	0xfffffffc


//--------------------- .nv.constant4             --------------------------
	.section	.nv.constant4,"a",@progbits
	.align	8
	.align		8
.nv.constant4:
        /*0000*/ 	.dword	_ZN77_INTERNAL_7b75b4a3_41_flash_fwd_hdim64_fp16_paged_split_sm90_cu_9d2915ae_37524cuda3std3__45__cpo5beginE
	.align		8
        /*0008*/ 	.dword	_ZN77_INTERNAL_7b75b4a3_41_flash_fwd_hdim64_fp16_paged_split_sm90_cu_9d2915ae_37524cuda3std3__45__cpo3endE
	.align		8
        /*0010*/ 	.dword	_ZN77_INTERNAL_7b75b4a3_41_flash_fwd_hdim64_fp16_paged_split_sm90_cu_9d2915ae_37524cuda3std3__45__cpo6cbeginE
	.align		8
        /*0018*/ 	.dword	_ZN77_INTERNAL_7b75b4a3_41_flash_fwd_hdim64_fp16_paged_split_sm90_cu_9d2915ae_37524cuda3std3__45__cpo4cendE
	.align		8
        /*0020*/ 	.dword	_ZN77_INTERNAL_7b75b4a3_41_flash_fwd_hdim64_fp16_paged_split_sm90_cu_9d2915ae_37524cuda3std3__479_GLOBAL__N__7b75b4a3_41_flash_fwd_hdim64_fp16_paged_split_sm90_cu_9d2915ae_37526ignoreE
	.align		8
        /*0028*/ 	.dword	_ZN77_INTERNAL_7b75b4a3_41_flash_fwd_hdim64_fp16_paged_split_sm90_cu_9d2915ae_37524cuda3std3__419piecewise_constructE
	.align		8
        /*0030*/ 	.dword	_ZN77_INTERNAL_7b75b4a3_41_flash_fwd_hdim64_fp16_paged_split_sm90_cu_9d2915ae_37524cuda3std3__48in_placeE
	.align		8
        /*0038*/ 	.dword	_ZN77_INTERNAL_7b75b4a3_41_flash_fwd_hdim64_fp16_paged_split_sm90_cu_9d2915ae_37524cuda3std6ranges3__45__cpo4swapE
	.align		8
        /*0040*/ 	.dword	_ZN77_INTERNAL_7b75b4a3_41_flash_fwd_hdim64_fp16_paged_split_sm90_cu_9d2915ae_37524cuda3std6ranges3__45__cpo9iter_moveE
	.align		8
        /*0048*/ 	.dword	_ZN77_INTERNAL_7b75b4a3_41_flash_fwd_hdim64_fp16_paged_split_sm90_cu_9d2915ae_37524cute7productE
	.align		8
        /*0050*/ 	.dword	_ZN77_INTERNAL_7b75b4a3_41_flash_fwd_hdim64_fp16_paged_split_sm90_cu_9d2915ae_37524cute1_E


//--------------------- .text._ZN7cutlass13device_kernelIN5flash11enable_sm90INS1_16FlashAttnFwdSm90INS1_25CollectiveMainloopFwdSm90ILi2EN4cute5tupleIJNS5_1CILi1EEES8_S8_EEENS6_IJNS7_ILi192EEENS7_ILi128EEENS7_ILi64EEEEEELi64ENS_6half_tEfNS_4arch4Sm90ELb0ELb0ELb0ELb0ELb1ELb0ELb0ELb1ELb1ELb1ELb1ELb0EEENS1_21CollectiveEpilogueFwdINS6_IJSA_SC_SB_EEES9_SE_SG_Li384ELb0ELb1ELb1ELb0EEENS1_19SingleTileSchedulerILb0ELb1ELb1ELi192EEEEEEEEEvNT_6ParamsE --------------------------
	.section	.text._ZN7cutlass13device_kernelIN5flash11enable_sm90INS1_16FlashAttnFwdSm90INS1_25CollectiveMainloopFwdSm90ILi2EN4cute5tupleIJNS5_1CILi1EEES8_S8_EEENS6_IJNS7_ILi192EEENS7_ILi128EEENS7_ILi64EEEEEELi64ENS_6half_tEfNS_4arch4Sm90ELb0ELb0ELb0ELb0ELb1ELb0ELb0ELb1ELb1ELb1ELb1ELb0EEENS1_21CollectiveEpilogueFwdINS6_IJSA_SC_SB_EEES9_SE_SG_Li384ELb0ELb1ELb1ELb0EEENS1_19SingleTileSchedulerILb0ELb1ELb1ELi192EEEEEEEEEvNT_6ParamsE,"ax",@progbits
	.align	128
.text._ZN7cutlass13device_kernelIN5flash11enable_sm90INS1_16FlashAttnFwdSm90INS1_25CollectiveMainloopFwdSm90ILi2EN4cute5tupleIJNS5_1CILi1EEES8_S8_EEENS6_IJNS7_ILi192EEENS7_ILi128EEENS7_ILi64EEEEEELi64ENS_6half_tEfNS_4arch4Sm90ELb0ELb0ELb0ELb0ELb1ELb0ELb0ELb1ELb1ELb1ELb1ELb0EEENS1_21CollectiveEpilogueFwdINS6_IJSA_SC_SB_EEES9_SE_SG_Li384ELb0ELb1ELb1ELb0EEENS1_19SingleTileSchedulerILb0ELb1ELb1ELi192EEEEEEEEEvNT_6ParamsE:
        .type           _ZN7cutlass13device_kernelIN5flash11enable_sm90INS1_16FlashAttnFwdSm90INS1_25CollectiveMainloopFwdSm90ILi2EN4cute5tupleIJNS5_1CILi1EEES8_S8_EEENS6_IJNS7_ILi192EEENS7_ILi128EEENS7_ILi64EEEEEELi64ENS_6half_tEfNS_4arch4Sm90ELb0ELb0ELb0ELb0ELb1ELb0ELb0ELb1ELb1ELb1ELb1ELb0EEENS1_21CollectiveEpilogueFwdINS6_IJSA_SC_SB_EEES9_SE_SG_Li384ELb0ELb1ELb1ELb0EEENS1_19SingleTileSchedulerILb0ELb1ELb1ELi192EEEEEEEEEvNT_6ParamsE,@function
        .size           _ZN7cutlass13device_kernelIN5flash11enable_sm90INS1_16FlashAttnFwdSm90INS1_25CollectiveMainloopFwdSm90ILi2EN4cute5tupleIJNS5_1CILi1EEES8_S8_EEENS6_IJNS7_ILi192EEENS7_ILi128EEENS7_ILi64EEEEEELi64ENS_6half_tEfNS_4arch4Sm90ELb0ELb0ELb0ELb0ELb1ELb0ELb0ELb1ELb1ELb1ELb1ELb0EEENS1_21CollectiveEpilogueFwdINS6_IJSA_SC_SB_EEES9_SE_SG_Li384ELb0ELb1ELb1ELb0EEENS1_19SingleTileSchedulerILb0ELb1ELb1ELi192EEEEEEEEEvNT_6ParamsE,(.L_x_9 - _ZN7cutlass13device_kernelIN5flash11enable_sm90INS1_16FlashAttnFwdSm90INS1_25CollectiveMainloopFwdSm90ILi2EN4cute5tupleIJNS5_1CILi1EEES8_S8_EEENS6_IJNS7_ILi192EEENS7_ILi128EEENS7_ILi64EEEEEELi64ENS_6half_tEfNS_4arch4Sm90ELb0ELb0ELb0ELb0ELb1ELb0ELb0ELb1ELb1ELb1ELb1ELb0EEENS1_21CollectiveEpilogueFwdINS6_IJSA_SC_SB_EEES9_SE_SG_Li384ELb0ELb1ELb1ELb0EEENS1_19SingleTileSchedulerILb0ELb1ELb1ELi192EEEEEEEEEvNT_6ParamsE)
        .other          _ZN7cutlass13device_kernelIN5flash11enable_sm90INS1_16FlashAttnFwdSm90INS1_25CollectiveMainloopFwdSm90ILi2EN4cute5tupleIJNS5_1CILi1EEES8_S8_EEENS6_IJNS7_ILi192EEENS7_ILi128EEENS7_ILi64EEEEEELi64ENS_6half_tEfNS_4arch4Sm90ELb0ELb0ELb0ELb0ELb1ELb0ELb0ELb1ELb1ELb1ELb1ELb0EEENS1_21CollectiveEpilogueFwdINS6_IJSA_SC_SB_EEES9_SE_SG_Li384ELb0ELb1ELb1ELb0EEENS1_19SingleTileSchedulerILb0ELb1ELb1ELi192EEEEEEEEEvNT_6ParamsE,@"STO_CUDA_ENTRY STV_DEFAULT"
_ZN7cutlass13device_kernelIN5flash11enable_sm90INS1_16FlashAttnFwdSm90INS1_25CollectiveMainloopFwdSm90ILi2EN4cute5tupleIJNS5_1CILi1EEES8_S8_EEENS6_IJNS7_ILi192EEENS7_ILi128EEENS7_ILi64EEEEEELi64ENS_6half_tEfNS_4arch4Sm90ELb0ELb0ELb0ELb0ELb1ELb0ELb0ELb1ELb1ELb1ELb1ELb0EEENS1_21CollectiveEpilogueFwdINS6_IJSA_SC_SB_EEES9_SE_SG_Li384ELb0ELb1ELb1ELb0EEENS1_19SingleTileSchedulerILb0ELb1ELb1ELi192EEEEEEEEEvNT_6ParamsE:
[----:B------:R-:W-:Y:S01]  /*0000*/  LDC R1, c[0x0][0x37c] ;  /* 0x0000df00ff017b82 */ /* 0x000fe20000000800 */
[----:B------:R-:W-:Y:S05]  /*0010*/  EXIT ;  /* 0x000000000000794d */ /* 0x000fea0003800000 */
.L_x_0:
[----:B------:R-:W-:-:S00]  /*0020*/  BRA `(.L_x_0) ;  /* 0xfffffffc00fc7947 */ /* 0x000fc0000383ffff */
[----:B------:R-:W-:-:S00]  /*0030*/  NOP ;  /* 0x0000000000007918 */ /* 0x000fc00000000000 */
        /* <DEDUP_REMOVED lines=12> */
.L_x_9:


//--------------------- .text._ZN7cutlass13device_kernelIN5flash11enable_sm90INS1_16FlashAttnFwdSm90INS1_25CollectiveMainloopFwdSm90ILi2EN4cute5tupleIJNS5_1CILi1EEES8_S8_EEENS6_IJNS7_ILi192EEENS7_ILi128EEENS7_ILi64EEEEEELi64ENS_6half_tEfNS_4arch4Sm90ELb0ELb0ELb0ELb1ELb1ELb0ELb0ELb1ELb1ELb1ELb1ELb0EEENS1_21CollectiveEpilogueFwdINS6_IJSA_SC_SB_EEES9_SE_SG_Li384ELb1ELb1ELb1ELb0EEENS1_36VarlenDynamicPersistentTileSchedulerILi192ELi128ELi384ELi128ELb1ELb1ELb1ELb0ELb1ELb1EEEEEEEEEvNT_6ParamsE --------------------------
	.section	.text._ZN7cutlass13device_kernelIN5flash11enable_sm90INS1_16FlashAttnFwdSm90INS1_25CollectiveMainloopFwdSm90ILi2EN4cute5tupleIJNS5_1CILi1EEES8_S8_EEENS6_IJNS7_ILi192EEENS7_ILi128EEENS7_ILi64EEEEEELi64ENS_6half_tEfNS_4arch4Sm90ELb0ELb0ELb0ELb1ELb1ELb0ELb0ELb1ELb1ELb1ELb1ELb0EEENS1_21CollectiveEpilogueFwdINS6_IJSA_SC_SB_EEES9_SE_SG_Li384ELb1ELb1ELb1ELb0EEENS1_36VarlenDynamicPersistentTileSchedulerILi192ELi128ELi384ELi128ELb1ELb1ELb1ELb0ELb1ELb1EEEEEEEEEvNT_6ParamsE,"ax",@progbits
	.align	128
.text._ZN7cutlass13device_kernelIN5flash11enable_sm90INS1_16FlashAttnFwdSm90INS1_25CollectiveMainloopFwdSm90ILi2EN4cute5tupleIJNS5_1CILi1EEES8_S8_EEENS6_IJNS7_ILi192EEENS7_ILi128EEENS7_ILi64EEEEEELi64ENS_6half_tEfNS_4arch4Sm90ELb0ELb0ELb0ELb1ELb1ELb0ELb0ELb1ELb1ELb1ELb1ELb0EEENS1_21CollectiveEpilogueFwdINS6_IJSA_SC_SB_EEES9_SE_SG_Li384ELb1ELb1ELb1ELb0EEENS1_36VarlenDynamicPersistentTileSchedulerILi192ELi128ELi384ELi128ELb1ELb1ELb1ELb0ELb1ELb1EEEEEEEEEvNT_6ParamsE:
        .type           _ZN7cutlass13device_kernelIN5flash11enable_sm90INS1_16FlashAttnFwdSm90INS1_25CollectiveMainloopFwdSm90ILi2EN4cute5tupleIJNS5_1CILi1EEES8_S8_EEENS6_IJNS7_ILi192EEENS7_ILi128EEENS7_ILi64EEEEEELi64ENS_6half_tEfNS_4arch4Sm90ELb0ELb0ELb0ELb1ELb1ELb0ELb0ELb1ELb1ELb1ELb1ELb0EEENS1_21CollectiveEpilogueFwdINS6_IJSA_SC_SB_EEES9_SE_SG_Li384ELb1ELb1ELb1ELb0EEENS1_36VarlenDynamicPersistentTileSchedulerILi192ELi128ELi384ELi128ELb1ELb1ELb1ELb0ELb1ELb1EEEEEEEEEvNT_6ParamsE,@function
        .size           _ZN7cutlass13device_kernelIN5flash11enable_sm90INS1_16FlashAttnFwdSm90INS1_25CollectiveMainloopFwdSm90ILi2EN4cute5tupleIJNS5_1CILi1EEES8_S8_EEENS6_IJNS7_ILi192EEENS7_ILi128EEENS7_ILi64EEEEEELi64ENS_6half_tEfNS_4arch4Sm90ELb0ELb0ELb0ELb1ELb1ELb0ELb0ELb1ELb1ELb1ELb1ELb0EEENS1_21CollectiveEpilogueFwdINS6_IJSA_SC_SB_EEES9_SE_SG_Li384ELb1ELb1ELb1ELb0EEENS1_36VarlenDynamicPersistentTileSchedulerILi192ELi128ELi384ELi128ELb1ELb1ELb1ELb0ELb1ELb1EEEEEEEEEvNT_6ParamsE,(.L_x_10 - _ZN7cutlass13device_kernelIN5flash11enable_sm90INS1_16FlashAttnFwdSm90INS1_25CollectiveMainloopFwdSm90ILi2EN4cute5tupleIJNS5_1CILi1EEES8_S8_EEENS6_IJNS7_ILi192EEENS7_ILi128EEENS7_ILi64EEEEEELi64ENS_6half_tEfNS_4arch4Sm90ELb0ELb0ELb0ELb1ELb1ELb0ELb0ELb1ELb1ELb1ELb1ELb0EEENS1_21CollectiveEpilogueFwdINS6_IJSA_SC_SB_EEES9_SE_SG_Li384ELb1ELb1ELb1ELb0EEENS1_36VarlenDynamicPersistentTileSchedulerILi192ELi128ELi384ELi128ELb1ELb1ELb1ELb0ELb1ELb1EEEEEEEEEvNT_6ParamsE)
        .other          _ZN7cutlass13device_kernelIN5flash11enable_sm90INS1_16FlashAttnFwdSm90INS1_25CollectiveMainloopFwdSm90ILi2EN4cute5tupleIJNS5_1CILi1EEES8_S8_EEENS6_IJNS7_ILi192EEENS7_ILi128EEENS7_ILi64EEEEEELi64ENS_6half_tEfNS_4arch4Sm90ELb0ELb0ELb0ELb1ELb1ELb0ELb0ELb1ELb1ELb1ELb1ELb0EEENS1_21CollectiveEpilogueFwdINS6_IJSA_SC_SB_EEES9_SE_SG_Li384ELb1ELb1ELb1ELb0EEENS1_36VarlenDynamicPersistentTileSchedulerILi192ELi128ELi384ELi128ELb1ELb1ELb1ELb0ELb1ELb1EEEEEEEEEvNT_6ParamsE,@"STO_CUDA_ENTRY STV_DEFAULT"
_ZN7cutlass13device_kernelIN5flash11enable_sm90INS1_16FlashAttnFwdSm90INS1_25CollectiveMainloopFwdSm90ILi2EN4cute5tupleIJNS5_1CILi1EEES8_S8_EEENS6_IJNS7_ILi192EEENS7_ILi128EEENS7_ILi64EEEEEELi64ENS_6half_tEfNS_4arch4Sm90ELb0ELb0ELb0ELb1ELb1ELb0ELb0ELb1ELb1ELb1ELb1ELb0EEENS1_21CollectiveEpilogueFwdINS6_IJSA_SC_SB_EEES9_SE_SG_Li384ELb1ELb1ELb1ELb0EEENS1_36VarlenDynamicPersistentTileSchedulerILi192ELi128ELi384ELi128ELb1ELb1ELb1ELb0ELb1ELb1EEEEEEEEEvNT_6ParamsE:
[----:B------:R-:W-:Y:S01]  /*0000*/  LDC R1, c[0x0][0x37c] ;  /* 0x0000df00ff017b82 */ /* 0x000fe20000000800 */
[----:B------:R-:W-:Y:S05]  /*0010*/  EXIT ;  /* 0x000000000000794d */ /* 0x000fea0003800000 */
.L_x_1:
        /* <DEDUP_REMOVED lines=14> */
.L_x_10:


//--------------------- .text._ZN7cutlass13device_kernelIN5flash11enable_sm90INS1_16FlashAttnFwdSm90INS1_25CollectiveMainloopFwdSm90ILi2EN4cute5tupleIJNS5_1CILi1EEES8_S8_EEENS6_IJNS7_ILi192EEENS7_ILi128EEENS7_ILi64EEEEEELi64ENS_6half_tEfNS_4arch4Sm90ELb0ELb0ELb0ELb1ELb1ELb1ELb0ELb1ELb1ELb1ELb1ELb0EEENS1_21CollectiveEpilogueFwdINS6_IJSA_SC_SB_EEES9_SE_SG_Li384ELb1ELb1ELb1ELb0EEENS1_36VarlenDynamicPersistentTileSchedulerILi192ELi128ELi384ELi128ELb1ELb1ELb1ELb0ELb1ELb1EEEEEEEEEvNT_6ParamsE --------------------------
	.section	.text._ZN7cutlass13device_kernelIN5flash11enable_sm90INS1_16FlashAttnFwdSm90INS1_25CollectiveMainloopFwdSm90ILi2EN4cute5tupleIJNS5_1CILi1EEES8_S8_EEENS6_IJNS7_ILi192EEENS7_ILi128EEENS7_ILi64EEEEEELi64ENS_6half_tEfNS_4arch4Sm90ELb0ELb0ELb0ELb1ELb1ELb1ELb0ELb1ELb1ELb1ELb1ELb0EEENS1_21CollectiveEpilogueFwdINS6_IJSA_SC_SB_EEES9_SE_SG_Li384ELb1ELb1ELb1ELb0EEENS1_36VarlenDynamicPersistentTileSchedulerILi192ELi128ELi384ELi128ELb1ELb1ELb1ELb0ELb1ELb1EEEEEEEEEvNT_6ParamsE,"ax",@progbits
	.align	128
.text._ZN7cutlass13device_kernelIN5flash11enable_sm90INS1_16FlashAttnFwdSm90INS1_25CollectiveMainloopFwdSm90ILi2EN4cute5tupleIJNS5_1CILi1EEES8_S8_EEENS6_IJNS7_ILi192EEENS7_ILi128EEENS7_ILi64EEEEEELi64ENS_6half_tEfNS_4arch4Sm90ELb0ELb0ELb0ELb1ELb1ELb1ELb0ELb1ELb1ELb1ELb1ELb0EEENS1_21CollectiveEpilogueFwdINS6_IJSA_SC_SB_EEES9_SE_SG_Li384ELb1ELb1ELb1ELb0EEENS1_36VarlenDynamicPersistentTileSchedulerILi192ELi128ELi384ELi128ELb1ELb1ELb1ELb0ELb1ELb1EEEEEEEEEvNT_6ParamsE:
        .type           _ZN7cutlass13device_kernelIN5flash11enable_sm90INS1_16FlashAttnFwdSm90INS1_25CollectiveMainloopFwdSm90ILi2EN4cute5tupleIJNS5_1CILi1EEES8_S8_EEENS6_IJNS7_ILi192EEENS7_ILi128EEENS7_ILi64EEEEEELi64ENS_6half_tEfNS_4arch4Sm90ELb0ELb0ELb0ELb1ELb1ELb1ELb0ELb1ELb1ELb1ELb1ELb0EEENS1_21CollectiveEpilogueFwdINS6_IJSA_SC_SB_EEES9_SE_SG_Li384ELb1ELb1ELb1ELb0EEENS1_36VarlenDynamicPersistentTileSchedulerILi192ELi128ELi384ELi128ELb1ELb1ELb1ELb0ELb1ELb1EEEEEEEEEvNT_6ParamsE,@function
        .size           _ZN7cutlass13device_kernelIN5flash11enable_sm90INS1_16FlashAttnFwdSm90INS1_25CollectiveMainloopFwdSm90ILi2EN4cute5tupleIJNS5_1CILi1EEES8_S8_EEENS6_IJNS7_ILi192EEENS7_ILi128EEENS7_ILi64EEEEEELi64ENS_6half_tEfNS_4arch4Sm90ELb0ELb0ELb0ELb1ELb1ELb1ELb0ELb1ELb1ELb1ELb1ELb0EEENS1_21CollectiveEpilogueFwdINS6_IJSA_SC_SB_EEES9_SE_SG_Li384ELb1ELb1ELb1ELb0EEENS1_36VarlenDynamicPersistentTileSchedulerILi192ELi128ELi384ELi128ELb1ELb1ELb1ELb0ELb1ELb1EEEEEEEEEvNT_6ParamsE,(.L_x_11 - _ZN7cutlass13device_kernelIN5flash11enable_sm90INS1_16FlashAttnFwdSm90INS1_25CollectiveMainloopFwdSm90ILi2EN4cute5tupleIJNS5_1CILi1EEES8_S8_EEENS6_IJNS7_ILi192EEENS7_ILi128EEENS7_ILi64EEEEEELi64ENS_6half_tEfNS_4arch4Sm90ELb0ELb0ELb0ELb1ELb1ELb1ELb0ELb1ELb1ELb1ELb1ELb0EEENS1_21CollectiveEpilogueFwdINS6_IJSA_SC_SB_EEES9_SE_SG_Li384ELb1ELb1ELb1ELb0EEENS1_36VarlenDynamicPersistentTileSchedulerILi192ELi128ELi384ELi128ELb1ELb1ELb1ELb0ELb1ELb1EEEEEEEEEvNT_6ParamsE)
        .other          _ZN7cutlass13device_kernelIN5flash11enable_sm90INS1_16FlashAttnFwdSm90INS1_25CollectiveMainloopFwdSm90ILi2EN4cute5tupleIJNS5_1CILi1EEES8_S8_EEENS6_IJNS7_ILi192EEENS7_ILi128EEENS7_ILi64EEEEEELi64ENS_6half_tEfNS_4arch4Sm90ELb0ELb0ELb0ELb1ELb1ELb1ELb0ELb1ELb1ELb1ELb1ELb0EEENS1_21CollectiveEpilogueFwdINS6_IJSA_SC_SB_EEES9_SE_SG_Li384ELb1ELb1ELb1ELb0EEENS1_36VarlenDynamicPersistentTileSchedulerILi192ELi128ELi384ELi128ELb1ELb1ELb1ELb0ELb1ELb1EEEEEEEEEvNT_6ParamsE,@"STO_CUDA_ENTRY STV_DEFAULT"
_ZN7cutlass13device_kernelIN5flash11enable_sm90INS1_16FlashAttnFwdSm90INS1_25CollectiveMainloopFwdSm90ILi2EN4cute5tupleIJNS5_1CILi1EEES8_S8_EEENS6_IJNS7_ILi192EEENS7_ILi128EEENS7_ILi64EEEEEELi64ENS_6half_tEfNS_4arch4Sm90ELb0ELb0ELb0ELb1ELb1ELb1ELb0ELb1ELb1ELb1ELb1ELb0EEENS1_21CollectiveEpilogueFwdINS6_IJSA_SC_SB_EEES9_SE_SG_Li384ELb1ELb1ELb1ELb0EEENS1_36VarlenDynamicPersistentTileSchedulerILi192ELi128ELi384ELi128ELb1ELb1ELb1ELb0ELb1ELb1EEEEEEEEEvNT_6ParamsE:
[----:B------:R-:W-:Y:S01]  /*0000*/  LDC R1, c[0x0][0x37c] ;  /* 0x0000df00ff017b82 */ /* 0x000fe20000000800 */
[----:B------:R-:W-:Y:S05]  /*0010*/  EXIT ;  /* 0x000000000000794d */ /* 0x000fea0003800000 */
.L_x_2:
        /* <DEDUP_REMOVED lines=14> */
.L_x_11:


//--------------------- .text._ZN7cutlass13device_kernelIN5flash11enable_sm90INS1_16FlashAttnFwdSm90INS1_25CollectiveMainloopFwdSm90ILi2EN4cute5tupleIJNS5_1CILi1EEES8_S8_EEENS6_IJNS7_ILi192EEENS7_ILi128EEENS7_ILi64EEEEEELi64ENS_6half_tEfNS_4arch4Sm90ELb0ELb1ELb0ELb0ELb1ELb0ELb0ELb1ELb1ELb1ELb1ELb0EEENS1_21CollectiveEpilogueFwdINS6_IJSA_SC_SB_EEES9_SE_SG_Li384ELb0ELb1ELb1ELb0EEENS1_19SingleTileSchedulerILb0ELb1ELb1ELi192EEEEEEEEEvNT_6ParamsE --------------------------
	.section	.text._ZN7cutlass13device_kernelIN5flash11enable_sm90INS1_16FlashAttnFwdSm90INS1_25CollectiveMainloopFwdSm90ILi2EN4cute5tupleIJNS5_1CILi1EEES8_S8_EEENS6_IJNS7_ILi192EEENS7_ILi128EEENS7_ILi64EEEEEELi64ENS_6half_tEfNS_4arch4Sm90ELb0ELb1ELb0ELb0ELb1ELb0ELb0ELb1ELb1ELb1ELb1ELb0EEENS1_21CollectiveEpilogueFwdINS6_IJSA_SC_SB_EEES9_SE_SG_Li384ELb0ELb1ELb1ELb0EEENS1_19SingleTileSchedulerILb0ELb1ELb1ELi192EEEEEEEEEvNT_6ParamsE,"ax",@progbits
	.align	128
.text._ZN7cutlass13device_kernelIN5flash11enable_sm90INS1_16FlashAttnFwdSm90INS1_25CollectiveMainloopFwdSm90ILi2EN4cute5tupleIJNS5_1CILi1EEES8_S8_EEENS6_IJNS7_ILi192EEENS7_ILi128EEENS7_ILi64EEEEEELi64ENS_6half_tEfNS_4arch4Sm90ELb0ELb1ELb0ELb0ELb1ELb0ELb0ELb1ELb1ELb1ELb1ELb0EEENS1_21CollectiveEpilogueFwdINS6_IJSA_SC_SB_EEES9_SE_SG_Li384ELb0ELb1ELb1ELb0EEENS1_19SingleTileSchedulerILb0ELb1ELb1ELi192EEEEEEEEEvNT_6ParamsE:
        .type           _ZN7cutlass13device_kernelIN5flash11enable_sm90INS1_16FlashAttnFwdSm90INS1_25CollectiveMainloopFwdSm90ILi2EN4cute5tupleIJNS5_1CILi1EEES8_S8_EEENS6_IJNS7_ILi192EEENS7_ILi128EEENS7_ILi64EEEEEELi64ENS_6half_tEfNS_4arch4Sm90ELb0ELb1ELb0ELb0ELb1ELb0ELb0ELb1ELb1ELb1ELb1ELb0EEENS1_21CollectiveEpilogueFwdINS6_IJSA_SC_SB_EEES9_SE_SG_Li384ELb0ELb1ELb1ELb0EEENS1_19SingleTileSchedulerILb0ELb1ELb1ELi192EEEEEEEEEvNT_6ParamsE,@function
        .size           _ZN7cutlass13device_kernelIN5flash11enable_sm90INS1_16FlashAttnFwdSm90INS1_25CollectiveMainloopFwdSm90ILi2EN4cute5tupleIJNS5_1CILi1EEES8_S8_EEENS6_IJNS7_ILi192EEENS7_ILi128EEENS7_ILi64EEEEEELi64ENS_6half_tEfNS_4arch4Sm90ELb0ELb1ELb0ELb0ELb1ELb0ELb0ELb1ELb1ELb1ELb1ELb0EEENS1_21CollectiveEpilogueFwdINS6_IJSA_SC_SB_EEES9_SE_SG_Li384ELb0ELb1ELb1ELb0EEENS1_19SingleTileSchedulerILb0ELb1ELb1ELi192EEEEEEEEEvNT_6ParamsE,(.L_x_12 - _ZN7cutlass13device_kernelIN5flash11enable_sm90INS1_16FlashAttnFwdSm90INS1_25CollectiveMainloopFwdSm90ILi2EN4cute5tupleIJNS5_1CILi1EEES8_S8_EEENS6_IJNS7_ILi192EEENS7_ILi128EEENS7_ILi64EEEEEELi64ENS_6half_tEfNS_4arch4Sm90ELb0ELb1ELb0ELb0ELb1ELb0ELb0ELb1ELb1ELb1ELb1ELb0EEENS1_21CollectiveEpilogueFwdINS6_IJSA_SC_SB_EEES9_SE_SG_Li384ELb0ELb1ELb1ELb0EEENS1_19SingleTileSchedulerILb0ELb1ELb1ELi192EEEEEEEEEvNT_6ParamsE)
        .other          _ZN7cutlass13device_kernelIN5flash11enable_sm90INS1_16FlashAttnFwdSm90INS1_25CollectiveMainloopFwdSm90ILi2EN4cute5tupleIJNS5_1CILi1EEES8_S8_EEENS6_IJNS7_ILi192EEENS7_ILi128EEENS7_ILi64EEEEEELi64ENS_6half_tEfNS_4arch4Sm90ELb0ELb1ELb0ELb0ELb1ELb0ELb0ELb1ELb1ELb1ELb1ELb0EEENS1_21CollectiveEpilogueFwdINS6_IJSA_SC_SB_EEES9_SE_SG_Li384ELb0ELb1ELb1ELb0EEENS1_19SingleTileSchedulerILb0ELb1ELb1ELi192EEEEEEEEEvNT_6ParamsE,@"STO_CUDA_ENTRY STV_DEFAULT"
_ZN7cutlass13device_kernelIN5flash11enable_sm90INS1_16FlashAttnFwdSm90INS1_25CollectiveMainloopFwdSm90ILi2EN4cute5tupleIJNS5_1CILi1EEES8_S8_EEENS6_IJNS7_ILi192EEENS7_ILi128EEENS7_ILi64EEEEEELi64ENS_6half_tEfNS_4arch4Sm90ELb0ELb1ELb0ELb0ELb1ELb0ELb0ELb1ELb1ELb1ELb1ELb0EEENS1_21CollectiveEpilogueFwdINS6_IJSA_SC_SB_EEES9_SE_SG_Li384ELb0ELb1ELb1ELb0EEENS1_19SingleTileSchedulerILb0ELb1ELb1ELi192EEEEEEEEEvNT_6ParamsE:
[----:B------:R-:W-:Y:S01]  /*0000*/  LDC R1, c[0x0][0x37c] ;  /* 0x0000df00ff017b82 */ /* 0x000fe20000000800 */
[----:B------:R-:W-:Y:S05]  /*0010*/  EXIT ;  /* 0x000000000000794d */ /* 0x000fea0003800000 */
.L_x_3:
        /* <DEDUP_REMOVED lines=14> */
.L_x_12:


//--------------------- .text._ZN7cutlass13device_kernelIN5flash11enable_sm90INS1_16FlashAttnFwdSm90INS1_25CollectiveMainloopFwdSm90ILi2EN4cute5tupleIJNS5_1CILi1EEES8_S8_EEENS6_IJNS7_ILi192EEENS7_ILi128EEENS7_ILi64EEEEEELi64ENS_6half_tEfNS_4arch4Sm90ELb0ELb1ELb0ELb1ELb1ELb0ELb0ELb1ELb1ELb1ELb1ELb0EEENS1_21CollectiveEpilogueFwdINS6_IJSA_SC_SB_EEES9_SE_SG_Li384ELb1ELb1ELb1ELb0EEENS1_36VarlenDynamicPersistentTileSchedulerILi192ELi128ELi384ELi128ELb1ELb1ELb1ELb1ELb0ELb1EEEEEEEEEvNT_6ParamsE --------------------------
	.section	.text._ZN7cutlass13device_kernelIN5flash11enable_sm90INS1_16FlashAttnFwdSm90INS1_25CollectiveMainloopFwdSm90ILi2EN4cute5tupleIJNS5_1CILi1EEES8_S8_EEENS6_IJNS7_ILi192EEENS7_ILi128EEENS7_ILi64EEEEEELi64ENS_6half_tEfNS_4arch4Sm90ELb0ELb1ELb0ELb1ELb1ELb0ELb0ELb1ELb1ELb1ELb1ELb0EEENS1_21CollectiveEpilogueFwdINS6_IJSA_SC_SB_EEES9_SE_SG_Li384ELb1ELb1ELb1ELb0EEENS1_36VarlenDynamicPersistentTileSchedulerILi192ELi128ELi384ELi128ELb1ELb1ELb1ELb1ELb0ELb1EEEEEEEEEvNT_6ParamsE,"ax",@progbits
	.align	128
.text._ZN7cutlass13device_kernelIN5flash11enable_sm90INS1_16FlashAttnFwdSm90INS1_25CollectiveMainloopFwdSm90ILi2EN4cute5tupleIJNS5_1CILi1EEES8_S8_EEENS6_IJNS7_ILi192EEENS7_ILi128EEENS7_ILi64EEEEEELi64ENS_6half_tEfNS_4arch4Sm90ELb0ELb1ELb0ELb1ELb1ELb0ELb0ELb1ELb1ELb1ELb1ELb0EEENS1_21CollectiveEpilogueFwdINS6_IJSA_SC_SB_EEES9_SE_SG_Li384ELb1ELb1ELb1ELb0EEENS1_36VarlenDynamicPersistentTileSchedulerILi192ELi128ELi384ELi128ELb1ELb1ELb1ELb1ELb0ELb1EEEEEEEEEvNT_6ParamsE:
        .type           _ZN7cutlass13device_kernelIN5flash11enable_sm90INS1_16FlashAttnFwdSm90INS1_25CollectiveMainloopFwdSm90ILi2EN4cute5tupleIJNS5_1CILi1EEES8_S8_EEENS6_IJNS7_ILi192EEENS7_ILi128EEENS7_ILi64EEEEEELi64ENS_6half_tEfNS_4arch4Sm90ELb0ELb1ELb0ELb1ELb1ELb0ELb0ELb1ELb1ELb1ELb1ELb0EEENS1_21CollectiveEpilogueFwdINS6_IJSA_SC_SB_EEES9_SE_SG_Li384ELb1ELb1ELb1ELb0EEENS1_36VarlenDynamicPersistentTileSchedulerILi192ELi128ELi384ELi128ELb1ELb1ELb1ELb1ELb0ELb1EEEEEEEEEvNT_6ParamsE,@function
        .size           _ZN7cutlass13device_kernelIN5flash11enable_sm90INS1_16FlashAttnFwdSm90INS1_25CollectiveMainloopFwdSm90ILi2EN4cute5tupleIJNS5_1CILi1EEES8_S8_EEENS6_IJNS7_ILi192EEENS7_ILi128EEENS7_ILi64EEEEEELi64ENS_6half_tEfNS_4arch4Sm90ELb0ELb1ELb0ELb1ELb1ELb0ELb0ELb1ELb1ELb1ELb1ELb0EEENS1_21CollectiveEpilogueFwdINS6_IJSA_SC_SB_EEES9_SE_SG_Li384ELb1ELb1ELb1ELb0EEENS1_36VarlenDynamicPersistentTileSchedulerILi192ELi128ELi384ELi128ELb1ELb1ELb1ELb1ELb0ELb1EEEEEEEEEvNT_6ParamsE,(.L_x_13 - _ZN7cutlass13device_kernelIN5flash11enable_sm90INS1_16FlashAttnFwdSm90INS1_25CollectiveMainloopFwdSm90ILi2EN4cute5tupleIJNS5_1CILi1EEES8_S8_EEENS6_IJNS7_ILi192EEENS7_ILi128EEENS7_ILi64EEEEEELi64ENS_6half_tEfNS_4arch4Sm90ELb0ELb1ELb0ELb1ELb1ELb0ELb0ELb1ELb1ELb1ELb1ELb0EEENS1_21CollectiveEpilogueFwdINS6_IJSA_SC_SB_EEES9_SE_SG_Li384ELb1ELb1ELb1ELb0EEENS1_36VarlenDynamicPersistentTileSchedulerILi192ELi128ELi384ELi128ELb1ELb1ELb1ELb1ELb0ELb1EEEEEEEEEvNT_6ParamsE)
        .other          _ZN7cutlass13device_kernelIN5flash11enable_sm90INS1_16FlashAttnFwdSm90INS1_25CollectiveMainloopFwdSm90ILi2EN4cute5tupleIJNS5_1CILi1EEES8_S8_EEENS6_IJNS7_ILi192EEENS7_ILi128EEENS7_ILi64EEEEEELi64ENS_6half_tEfNS_4arch4Sm90ELb0ELb1ELb0ELb1ELb1ELb0ELb0ELb1ELb1ELb1ELb1ELb0EEENS1_21CollectiveEpilogueFwdINS6_IJSA_SC_SB_EEES9_SE_SG_Li384ELb1ELb1ELb1ELb0EEENS1_36VarlenDynamicPersistentTileSchedulerILi192ELi128ELi384ELi128ELb1ELb1ELb1ELb1ELb0ELb1EEEEEEEEEvNT_6ParamsE,@"STO_CUDA_ENTRY STV_DEFAULT"
_ZN7cutlass13device_kernelIN5flash11enable_sm90INS1_16FlashAttnFwdSm90INS1_25CollectiveMainloopFwdSm90ILi2EN4cute5tupleIJNS5_1CILi1EEES8_S8_EEENS6_IJNS7_ILi192EEENS7_ILi128EEENS7_ILi64EEEEEELi64ENS_6half_tEfNS_4arch4Sm90ELb0ELb1ELb0ELb1ELb1ELb0ELb0ELb1ELb1ELb1ELb1ELb0EEENS1_21CollectiveEpilogueFwdINS6_IJSA_SC_SB_EEES9_SE_SG_Li384ELb1ELb1ELb1ELb0EEENS1_36VarlenDynamicPersistentTileSchedulerILi192ELi128ELi384ELi128ELb1ELb1ELb1ELb1ELb0ELb1EEEEEEEEEvNT_6ParamsE:
[----:B------:R-:W-:Y:S01]  /*0000*/  LDC R1, c[0x0][0x37c] ;  /* 0x0000df00ff017b82 */ /* 0x000fe20000000800 */
[----:B------:R-:W-:Y:S05]  /*0010*/  EXIT ;  /* 0x000000000000794d */ /* 0x000fea0003800000 */
.L_x_4:
        /* <DEDUP_REMOVED lines=14> */
.L_x_13:


//--------------------- .text._ZN7cutlass13device_kernelIN5flash11enable_sm90INS1_16FlashAttnFwdSm90INS1_25CollectiveMainloopFwdSm90ILi2EN4cute5tupleIJNS5_1CILi1EEES8_S8_EEENS6_IJNS7_ILi192EEENS7_ILi128EEENS7_ILi64EEEEEELi64ENS_6half_tEfNS_4arch4Sm90ELb0ELb1ELb0ELb1ELb1ELb1ELb0ELb1ELb1ELb1ELb1ELb0EEENS1_21CollectiveEpilogueFwdINS6_IJSA_SC_SB_EEES9_SE_SG_Li384ELb1ELb1ELb1ELb0EEENS1_36VarlenDynamicPersistentTileSchedulerILi192ELi128ELi384ELi128ELb1ELb1ELb1ELb1ELb0ELb1EEEEEEEEEvNT_6ParamsE --------------------------
	.section	.text._ZN7cutlass13device_kernelIN5flash11enable_sm90INS1_16FlashAttnFwdSm90INS1_25CollectiveMainloopFwdSm90ILi2EN4cute5tupleIJNS5_1CILi1EEES8_S8_EEENS6_IJNS7_ILi192EEENS7_ILi128EEENS7_ILi64EEEEEELi64ENS_6half_tEfNS_4arch4Sm90ELb0ELb1ELb0ELb1ELb1ELb1ELb0ELb1ELb1ELb1ELb1ELb0EEENS1_21CollectiveEpilogueFwdINS6_IJSA_SC_SB_EEES9_SE_SG_Li384ELb1ELb1ELb1ELb0EEENS1_36VarlenDynamicPersistentTileSchedulerILi192ELi128ELi384ELi128ELb1ELb1ELb1ELb1ELb0ELb1EEEEEEEEEvNT_6ParamsE,"ax",@progbits
	.align	128
.text._ZN7cutlass13device_kernelIN5flash11enable_sm90INS1_16FlashAttnFwdSm90INS1_25CollectiveMainloopFwdSm90ILi2EN4cute5tupleIJNS5_1CILi1EEES8_S8_EEENS6_IJNS7_ILi192EEENS7_ILi128EEENS7_ILi64EEEEEELi64ENS_6half_tEfNS_4arch4Sm90ELb0ELb1ELb0ELb1ELb1ELb1ELb0ELb1ELb1ELb1ELb1ELb0EEENS1_21CollectiveEpilogueFwdINS6_IJSA_SC_SB_EEES9_SE_SG_Li384ELb1ELb1ELb1ELb0EEENS1_36VarlenDynamicPersistentTileSchedulerILi192ELi128ELi384ELi128ELb1ELb1ELb1ELb1ELb0ELb1EEEEEEEEEvNT_6ParamsE:
        .type           _ZN7cutlass13device_kernelIN5flash11enable_sm90INS1_16FlashAttnFwdSm90INS1_25CollectiveMainloopFwdSm90ILi2EN4cute5tupleIJNS5_1CILi1EEES8_S8_EEENS6_IJNS7_ILi192EEENS7_ILi128EEENS7_ILi64EEEEEELi64ENS_6half_tEfNS_4arch4Sm90ELb0ELb1ELb0ELb1ELb1ELb1ELb0ELb1ELb1ELb1ELb1ELb0EEENS1_21CollectiveEpilogueFwdINS6_IJSA_SC_SB_EEES9_SE_SG_Li384ELb1ELb1ELb1ELb0EEENS1_36VarlenDynamicPersistentTileSchedulerILi192ELi128ELi384ELi128ELb1ELb1ELb1ELb1ELb0ELb1EEEEEEEEEvNT_6ParamsE,@function
        .size           _ZN7cutlass13device_kernelIN5flash11enable_sm90INS1_16FlashAttnFwdSm90INS1_25CollectiveMainloopFwdSm90ILi2EN4cute5tupleIJNS5_1CILi1EEES8_S8_EEENS6_IJNS7_ILi192EEENS7_ILi128EEENS7_ILi64EEEEEELi64ENS_6half_tEfNS_4arch4Sm90ELb0ELb1ELb0ELb1ELb1ELb1ELb0ELb1ELb1ELb1ELb1ELb0EEENS1_21CollectiveEpilogueFwdINS6_IJSA_SC_SB_EEES9_SE_SG_Li384ELb1ELb1ELb1ELb0EEENS1_36VarlenDynamicPersistentTileSchedulerILi192ELi128ELi384ELi128ELb1ELb1ELb1ELb1ELb0ELb1EEEEEEEEEvNT_6ParamsE,(.L_x_14 - _ZN7cutlass13device_kernelIN5flash11enable_sm90INS1_16FlashAttnFwdSm90INS1_25CollectiveMainloopFwdSm90ILi2EN4cute5tupleIJNS5_1CILi1EEES8_S8_EEENS6_IJNS7_ILi192EEENS7_ILi128EEENS7_ILi64EEEEEELi64ENS_6half_tEfNS_4arch4Sm90ELb0ELb1ELb0ELb1ELb1ELb1ELb0ELb1ELb1ELb1ELb1ELb0EEENS1_21CollectiveEpilogueFwdINS6_IJSA_SC_SB_EEES9_SE_SG_Li384ELb1ELb1ELb1ELb0EEENS1_36VarlenDynamicPersistentTileSchedulerILi192ELi128ELi384ELi128ELb1ELb1ELb1ELb1ELb0ELb1EEEEEEEEEvNT_6ParamsE)
        .other          _ZN7cutlass13device_kernelIN5flash11enable_sm90INS1_16FlashAttnFwdSm90INS1_25CollectiveMainloopFwdSm90ILi2EN4cute5tupleIJNS5_1CILi1EEES8_S8_EEENS6_IJNS7_ILi192EEENS7_ILi128EEENS7_ILi64EEEEEELi64ENS_6half_tEfNS_4arch4Sm90ELb0ELb1ELb0ELb1ELb1ELb1ELb0ELb1ELb1ELb1ELb1ELb0EEENS1_21CollectiveEpilogueFwdINS6_IJSA_SC_SB_EEES9_SE_SG_Li384ELb1ELb1ELb1ELb0EEENS1_36VarlenDynamicPersistentTileSchedulerILi192ELi128ELi384ELi128ELb1ELb1ELb1ELb1ELb0ELb1EEEEEEEEEvNT_6ParamsE,@"STO_CUDA_ENTRY STV_DEFAULT"
_ZN7cutlass13device_kernelIN5flash11enable_sm90INS1_16FlashAttnFwdSm90INS1_25CollectiveMainloopFwdSm90ILi2EN4cute5tupleIJNS5_1CILi1EEES8_S8_EEENS6_IJNS7_ILi192EEENS7_ILi128EEENS7_ILi64EEEEEELi64ENS_6half_tEfNS_4arch4Sm90ELb0ELb1ELb0ELb1ELb1ELb1ELb0ELb1ELb1ELb1ELb1ELb0EEENS1_21CollectiveEpilogueFwdINS6_IJSA_SC_SB_EEES9_SE_SG_Li384ELb1ELb1ELb1ELb0EEENS1_36VarlenDynamicPersistentTileSchedulerILi192ELi128ELi384ELi128ELb1ELb1ELb1ELb1ELb0ELb1EEEEEEEEEvNT_6ParamsE:
[----:B------:R-:W-:Y:S01]  /*0000*/  LDC R1, c[0x0][0x37c] ;  /* 0x0000df00ff017b82 */ /* 0x000fe20000000800 */
[----:B------:R-:W-:Y:S05]  /*0010*/  EXIT ;  /* 0x000000000000794d */ /* 0x000fea0003800000 */
.L_x_5:
        /* <DEDUP_REMOVED lines=14> */
.L_x_14:


//--------------------- .text._ZN7cutlass13device_kernelIN5flash11enable_sm90INS1_16FlashAttnFwdSm90INS1_25CollectiveMainloopFwdSm90ILi2EN4cute5tupleIJNS5_1CILi1EEES8_S8_EEENS6_IJNS7_ILi192EEENS7_ILi128EEENS7_ILi64EEEEEELi64ENS_6half_tEfNS_4arch4Sm90ELb1ELb0ELb0ELb0ELb1ELb0ELb0ELb1ELb1ELb1ELb1ELb0EEENS1_21CollectiveEpilogueFwdINS6_IJSA_SC_SB_EEES9_SE_SG_Li384ELb0ELb1ELb1ELb0EEENS1_19SingleTileSchedulerILb0ELb1ELb1ELi192EEEEEEEEEvNT_6ParamsE --------------------------
	.section	.text._ZN7cutlass13device_kernelIN5flash11enable_sm90INS1_16FlashAttnFwdSm90INS1_25CollectiveMainloopFwdSm90ILi2EN4cute5tupleIJNS5_1CILi1EEES8_S8_EEENS6_IJNS7_ILi192EEENS7_ILi128EEENS7_ILi64EEEEEELi64ENS_6half_tEfNS_4arch4Sm90ELb1ELb0ELb0ELb0ELb1ELb0ELb0ELb1ELb1ELb1ELb1ELb0EEENS1_21CollectiveEpilogueFwdINS6_IJSA_SC_SB_EEES9_SE_SG_Li384ELb0ELb1ELb1ELb0EEENS1_19SingleTileSchedulerILb0ELb1ELb1ELi192EEEEEEEEEvNT_6ParamsE,"ax",@progbits
	.align	128
.text._ZN7cutlass13device_kernelIN5flash11enable_sm90INS1_16FlashAttnFwdSm90INS1_25CollectiveMainloopFwdSm90ILi2EN4cute5tupleIJNS5_1CILi1EEES8_S8_EEENS6_IJNS7_ILi192EEENS7_ILi128EEENS7_ILi64EEEEEELi64ENS_6half_tEfNS_4arch4Sm90ELb1ELb0ELb0ELb0ELb1ELb0ELb0ELb1ELb1ELb1ELb1ELb0EEENS1_21CollectiveEpilogueFwdINS6_IJSA_SC_SB_EEES9_SE_SG_Li384ELb0ELb1ELb1ELb0EEENS1_19SingleTileSchedulerILb0ELb1ELb1ELi192EEEEEEEEEvNT_6ParamsE:
        .type           _ZN7cutlass13device_kernelIN5flash11enable_sm90INS1_16FlashAttnFwdSm90INS1_25CollectiveMainloopFwdSm90ILi2EN4cute5tupleIJNS5_1CILi1EEES8_S8_EEENS6_IJNS7_ILi192EEENS7_ILi128EEENS7_ILi64EEEEEELi64ENS_6half_tEfNS_4arch4Sm90ELb1ELb0ELb0ELb0ELb1ELb0ELb0ELb1ELb1ELb1ELb1ELb0EEENS1_21CollectiveEpilogueFwdINS6_IJSA_SC_SB_EEES9_SE_SG_Li384ELb0ELb1ELb1ELb0EEENS1_19SingleTileSchedulerILb0ELb1ELb1ELi192EEEEEEEEEvNT_6ParamsE,@function
        .size           _ZN7cutlass13device_kernelIN5flash11enable_sm90INS1_16FlashAttnFwdSm90INS1_25CollectiveMainloopFwdSm90ILi2EN4cute5tupleIJNS5_1CILi1EEES8_S8_EEENS6_IJNS7_ILi192EEENS7_ILi128EEENS7_ILi64EEEEEELi64ENS_6half_tEfNS_4arch4Sm90ELb1ELb0ELb0ELb0ELb1ELb0ELb0ELb1ELb1ELb1ELb1ELb0EEENS1_21CollectiveEpilogueFwdINS6_IJSA_SC_SB_EEES9_SE_SG_Li384ELb0ELb1ELb1ELb0EEENS1_19SingleTileSchedulerILb0ELb1ELb1ELi192EEEEEEEEEvNT_6ParamsE,(.L_x_15 - _ZN7cutlass13device_kernelIN5flash11enable_sm90INS1_16FlashAttnFwdSm90INS1_25CollectiveMainloopFwdSm90ILi2EN4cute5tupleIJNS5_1CILi1EEES8_S8_EEENS6_IJNS7_ILi192EEENS7_ILi128EEENS7_ILi64EEEEEELi64ENS_6half_tEfNS_4arch4Sm90ELb1ELb0ELb0ELb0ELb1ELb0ELb0ELb1ELb1ELb1ELb1ELb0EEENS1_21CollectiveEpilogueFwdINS6_IJSA_SC_SB_EEES9_SE_SG_Li384ELb0ELb1ELb1ELb0EEENS1_19SingleTileSchedulerILb0ELb1ELb1ELi192EEEEEEEEEvNT_6ParamsE)
        .other          _ZN7cutlass13device_kernelIN5flash11enable_sm90INS1_16FlashAttnFwdSm90INS1_25CollectiveMainloopFwdSm90ILi2EN4cute5tupleIJNS5_1CILi1EEES8_S8_EEENS6_IJNS7_ILi192EEENS7_ILi128EEENS7_ILi64EEEEEELi64ENS_6half_tEfNS_4arch4Sm90ELb1ELb0ELb0ELb0ELb1ELb0ELb0ELb1ELb1ELb1ELb1ELb0EEENS1_21CollectiveEpilogueFwdINS6_IJSA_SC_SB_EEES9_SE_SG_Li384ELb0ELb1ELb1ELb0EEENS1_19SingleTileSchedulerILb0ELb1ELb1ELi192EEEEEEEEEvNT_6ParamsE,@"STO_CUDA_ENTRY STV_DEFAULT"
_ZN7cutlass13device_kernelIN5flash11enable_sm90INS1_16FlashAttnFwdSm90INS1_25CollectiveMainloopFwdSm90ILi2EN4cute5tupleIJNS5_1CILi1EEES8_S8_EEENS6_IJNS7_ILi192EEENS7_ILi128EEENS7_ILi64EEEEEELi64ENS_6half_tEfNS_4arch4Sm90ELb1ELb0ELb0ELb0ELb1ELb0ELb0ELb1ELb1ELb1ELb1ELb0EEENS1_21CollectiveEpilogueFwdINS6_IJSA_SC_SB_EEES9_SE_SG_Li384ELb0ELb1ELb1ELb0EEENS1_19SingleTileSchedulerILb0ELb1ELb1ELi192EEEEEEEEEvNT_6ParamsE:
[----:B------:R-:W-:Y:S01]  /*0000*/  LDC R1, c[0x0][0x37c] ;  /* 0x0000df00ff017b82 */ /* 0x000fe20000000800 */
[----:B------:R-:W-:Y:S05]  /*0010*/  EXIT ;  /* 0x000000000000794d */ /* 0x000fea0003800000 */
.L_x_6:
        /* <DEDUP_REMOVED lines=14> */
.L_x_15:


//--------------------- .text._ZN7cutlass13device_kernelIN5flash11enable_sm90INS1_16FlashAttnFwdSm90INS1_25CollectiveMainloopFwdSm90ILi2EN4cute5tupleIJNS5_1CILi1EEES8_S8_EEENS6_IJNS7_ILi192EEENS7_ILi128EEENS7_ILi64EEEEEELi64ENS_6half_tEfNS_4arch4Sm90ELb1ELb0ELb0ELb1ELb1ELb0ELb0ELb1ELb1ELb1ELb1ELb0EEENS1_21CollectiveEpilogueFwdINS6_IJSA_SC_SB_EEES9_SE_SG_Li384ELb1ELb1ELb1ELb0EEENS1_36VarlenDynamicPersistentTileSchedulerILi192ELi128ELi384ELi128ELb1ELb1ELb1ELb1ELb1ELb1EEEEEEEEEvNT_6ParamsE --------------------------
	.section	.text._ZN7cutlass13device_kernelIN5flash11enable_sm90INS1_16FlashAttnFwdSm90INS1_25CollectiveMainloopFwdSm90ILi2EN4cute5tupleIJNS5_1CILi1EEES8_S8_EEENS6_IJNS7_ILi192EEENS7_ILi128EEENS7_ILi64EEEEEELi64ENS_6half_tEfNS_4arch4Sm90ELb1ELb0ELb0ELb1ELb1ELb0ELb0ELb1ELb1ELb1ELb1ELb0EEENS1_21CollectiveEpilogueFwdINS6_IJSA_SC_SB_EEES9_SE_SG_Li384ELb1ELb1ELb1ELb0EEENS1_36VarlenDynamicPersistentTileSchedulerILi192ELi128ELi384ELi128ELb1ELb1ELb1ELb1ELb1ELb1EEEEEEEEEvNT_6ParamsE,"ax",@progbits
	.align	128
.text._ZN7cutlass13device_kernelIN5flash11enable_sm90INS1_16FlashAttnFwdSm90INS1_25CollectiveMainloopFwdSm90ILi2EN4cute5tupleIJNS5_1CILi1EEES8_S8_EEENS6_IJNS7_ILi192EEENS7_ILi128EEENS7_ILi64EEEEEELi64ENS_6half_tEfNS_4arch4Sm90ELb1ELb0ELb0ELb1ELb1ELb0ELb0ELb1ELb1ELb1ELb1ELb0EEENS1_21CollectiveEpilogueFwdINS6_IJSA_SC_SB_EEES9_SE_SG_Li384ELb1ELb1ELb1ELb0EEENS1_36VarlenDynamicPersistentTileSchedulerILi192ELi128ELi384ELi128ELb1ELb1ELb1ELb1ELb1ELb1EEEEEEEEEvNT_6ParamsE:
        .type           _ZN7cutlass13device_kernelIN5flash11enable_sm90INS1_16FlashAttnFwdSm90INS1_25CollectiveMainloopFwdSm90ILi2EN4cute5tupleIJNS5_1CILi1EEES8_S8_EEENS6_IJNS7_ILi192EEENS7_ILi128EEENS7_ILi64EEEEEELi64ENS_6half_tEfNS_4arch4Sm90ELb1ELb0ELb0ELb1ELb1ELb0ELb0ELb1ELb1ELb1ELb1ELb0EEENS1_21CollectiveEpilogueFwdINS6_IJSA_SC_SB_EEES9_SE_SG_Li384ELb1ELb1ELb1ELb0EEENS1_36VarlenDynamicPersistentTileSchedulerILi192ELi128ELi384ELi128ELb1ELb1ELb1ELb1ELb1ELb1EEEEEEEEEvNT_6ParamsE,@function
        .size           _ZN7cutlass13device_kernelIN5flash11enable_sm90INS1_16FlashAttnFwdSm90INS1_25CollectiveMainloopFwdSm90ILi2EN4cute5tupleIJNS5_1CILi1EEES8_S8_EEENS6_IJNS7_ILi192EEENS7_ILi128EEENS7_ILi64EEEEEELi64ENS_6half_tEfNS_4arch4Sm90ELb1ELb0ELb0ELb1ELb1ELb0ELb0ELb1ELb1ELb1ELb1ELb0EEENS1_21CollectiveEpilogueFwdINS6_IJSA_SC_SB_EEES9_SE_SG_Li384ELb1ELb1ELb1ELb0EEENS1_36VarlenDynamicPersistentTileSchedulerILi192ELi128ELi384ELi128ELb1ELb1ELb1ELb1ELb1ELb1EEEEEEEEEvNT_6ParamsE,(.L_x_16 - _ZN7cutlass13device_kernelIN5flash11enable_sm90INS1_16FlashAttnFwdSm90INS1_25CollectiveMainloopFwdSm90ILi2EN4cute5tupleIJNS5_1CILi1EEES8_S8_EEENS6_IJNS7_ILi192EEENS7_ILi128EEENS7_ILi64EEEEEELi64ENS_6half_tEfNS_4arch4Sm90ELb1ELb0ELb0ELb1ELb1ELb0ELb0ELb1ELb1ELb1ELb1ELb0EEENS1_21CollectiveEpilogueFwdINS6_IJSA_SC_SB_EEES9_SE_SG_Li384ELb1ELb1ELb1ELb0EEENS1_36VarlenDynamicPersistentTileSchedulerILi192ELi128ELi384ELi128ELb1ELb1ELb1ELb1ELb1ELb1EEEEEEEEEvNT_6ParamsE)
        .other          _ZN7cutlass13device_kernelIN5flash11enable_sm90INS1_16FlashAttnFwdSm90INS1_25CollectiveMainloopFwdSm90ILi2EN4cute5tupleIJNS5_1CILi1EEES8_S8_EEENS6_IJNS7_ILi192EEENS7_ILi128EEENS7_ILi64EEEEEELi64ENS_6half_tEfNS_4arch4Sm90ELb1ELb0ELb0ELb1ELb1ELb0ELb0ELb1ELb1ELb1ELb1ELb0EEENS1_21CollectiveEpilogueFwdINS6_IJSA_SC_SB_EEES9_SE_SG_Li384ELb1ELb1ELb1ELb0EEENS1_36VarlenDynamicPersistentTileSchedulerILi192ELi128ELi384ELi128ELb1ELb1ELb1ELb1ELb1ELb1EEEEEEEEEvNT_6ParamsE,@"STO_CUDA_ENTRY STV_DEFAULT"
_ZN7cutlass13device_kernelIN5flash11enable_sm90INS1_16FlashAttnFwdSm90INS1_25CollectiveMainloopFwdSm90ILi2EN4cute5tupleIJNS5_1CILi1EEES8_S8_EEENS6_IJNS7_ILi192EEENS7_ILi128EEENS7_ILi64EEEEEELi64ENS_6half_tEfNS_4arch4Sm90ELb1ELb0ELb0ELb1ELb1ELb0ELb0ELb1ELb1ELb1ELb1ELb0EEENS1_21CollectiveEpilogueFwdINS6_IJSA_SC_SB_EEES9_SE_SG_Li384ELb1ELb1ELb1ELb0EEENS1_36VarlenDynamicPersistentTileSchedulerILi192ELi128ELi384ELi128ELb1ELb1ELb1ELb1ELb1ELb1EEEEEEEEEvNT_6ParamsE:
[----:B------:R-:W-:Y:S01]  /*0000*/  LDC R1, c[0x0][0x37c] ;  /* 0x0000df00ff017b82 */ /* 0x000fe20000000800 */
[----:B------:R-:W-:Y:S05]  /*0010*/  EXIT ;  /* 0x000000000000794d */ /* 0x000fea0003800000 */
.L_x_7:
        /* <DEDUP_REMOVED lines=14> */
.L_x_16:


//--------------------- .text._ZN7cutlass13device_kernelIN5flash11enable_sm90INS1_16FlashAttnFwdSm90INS1_25CollectiveMainloopFwdSm90ILi2EN4cute5tupleIJNS5_1CILi1EEES8_S8_EEENS6_IJNS7_ILi192EEENS7_ILi128EEENS7_ILi64EEEEEELi64ENS_6half_tEfNS_4arch4Sm90ELb1ELb0ELb0ELb1ELb1ELb1ELb0ELb1ELb1ELb1ELb1ELb0EEENS1_21CollectiveEpilogueFwdINS6_IJSA_SC_SB_EEES9_SE_SG_Li384ELb1ELb1ELb1ELb0EEENS1_36VarlenDynamicPersistentTileSchedulerILi192ELi128ELi384ELi128ELb1ELb1ELb1ELb1ELb1ELb1EEEEEEEEEvNT_6ParamsE --------------------------
	.section	.text._ZN7cutlass13device_kernelIN5flash11enable_sm90INS1_16FlashAttnFwdSm90INS1_25CollectiveMainloopFwdSm90ILi2EN4cute5tupleIJNS5_1CILi1EEES8_S8_EEENS6_IJNS7_ILi192EEENS7_ILi128EEENS7_ILi64EEEEEELi64ENS_6half_tEfNS_4arch4Sm90ELb1ELb0ELb0ELb1ELb1ELb1ELb0ELb1ELb1ELb1ELb1ELb0EEENS1_21CollectiveEpilogueFwdINS6_IJSA_SC_SB_EEES9_SE_SG_Li384ELb1ELb1ELb1ELb0EEENS1_36VarlenDynamicPersistentTileSchedulerILi192ELi128ELi384ELi128ELb1ELb1ELb1ELb1ELb1ELb1EEEEEEEEEvNT_6ParamsE,"ax",@progbits
	.align	128
.text._ZN7cutlass13device_kernelIN5flash11enable_sm90INS1_16FlashAttnFwdSm90INS1_25CollectiveMainloopFwdSm90ILi2EN4cute5tupleIJNS5_1CILi1EEES8_S8_EEENS6_IJNS7_ILi192EEENS7_ILi128EEENS7_ILi64EEEEEELi64ENS_6half_tEfNS_4arch4Sm90ELb1ELb0ELb0ELb1ELb1ELb1ELb0ELb1ELb1ELb1ELb1ELb0EEENS1_21CollectiveEpilogueFwdINS6_IJSA_SC_SB_EEES9_SE_SG_Li384ELb1ELb1ELb1ELb0EEENS1_36VarlenDynamicPersistentTileSchedulerILi192ELi128ELi384ELi128ELb1ELb1ELb1ELb1ELb1ELb1EEEEEEEEEvNT_6ParamsE:
        .type           _ZN7cutlass13device_kernelIN5flash11enable_sm90INS1_16FlashAttnFwdSm90INS1_25CollectiveMainloopFwdSm90ILi2EN4cute5tupleIJNS5_1CILi1EEES8_S8_EEENS6_IJNS7_ILi192EEENS7_ILi128EEENS7_ILi64EEEEEELi64ENS_6half_tEfNS_4arch4Sm90ELb1ELb0ELb0ELb1ELb1ELb1ELb0ELb1ELb1ELb1ELb1ELb0EEENS1_21CollectiveEpilogueFwdINS6_IJSA_SC_SB_EEES9_SE_SG_Li384ELb1ELb1ELb1ELb0EEENS1_36VarlenDynamicPersistentTileSchedulerILi192ELi128ELi384ELi128ELb1ELb1ELb1ELb1ELb1ELb1EEEEEEEEEvNT_6ParamsE,@function
        .size           _ZN7cutlass13device_kernelIN5flash11enable_sm90INS1_16FlashAttnFwdSm90INS1_25CollectiveMainloopFwdSm90ILi2EN4cute5tupleIJNS5_1CILi1EEES8_S8_EEENS6_IJNS7_ILi192EEENS7_ILi128EEENS7_ILi64EEEEEELi64ENS_6half_tEfNS_4arch4Sm90ELb1ELb0ELb0ELb1ELb1ELb1ELb0ELb1ELb1ELb1ELb1ELb0EEENS1_21CollectiveEpilogueFwdINS6_IJSA_SC_SB_EEES9_SE_SG_Li384ELb1ELb1ELb1ELb0EEENS1_36VarlenDynamicPersistentTileSchedulerILi192ELi128ELi384ELi128ELb1ELb1ELb1ELb1ELb1ELb1EEEEEEEEEvNT_6ParamsE,(.L_x_17 - _ZN7cutlass13device_kernelIN5flash11enable_sm90INS1_16FlashAttnFwdSm90INS1_25CollectiveMainloopFwdSm90ILi2EN4cute5tupleIJNS5_1CILi1EEES8_S8_EEENS6_IJNS7_ILi192EEENS7_ILi128EEENS7_ILi64EEEEEELi64ENS_6half_tEfNS_4arch4Sm90ELb1ELb0ELb0ELb1ELb1ELb1ELb0ELb1ELb1ELb1ELb1ELb0EEENS1_21CollectiveEpilogueFwdINS6_IJSA_SC_SB_EEES9_SE_SG_Li384ELb1ELb1ELb1ELb0EEENS1_36VarlenDynamicPersistentTileSchedulerILi192ELi128ELi384ELi128ELb1ELb1ELb1ELb1ELb1ELb1EEEEEEEEEvNT_6ParamsE)
        .other          _ZN7cutlass13device_kernelIN5flash11enable_sm90INS1_16FlashAttnFwdSm90INS1_25CollectiveMainloopFwdSm90ILi2EN4cute5tupleIJNS5_1CILi1EEES8_S8_EEENS6_IJNS7_ILi192EEENS7_ILi128EEENS7_ILi64EEEEEELi64ENS_6half_tEfNS_4arch4Sm90ELb1ELb0ELb0ELb1ELb1ELb1ELb0ELb1ELb1ELb1ELb1ELb0EEENS1_21CollectiveEpilogueFwdINS6_IJSA_SC_SB_EEES9_SE_SG_Li384ELb1ELb1ELb1ELb0EEENS1_36VarlenDynamicPersistentTileSchedulerILi192ELi128ELi384ELi128ELb1ELb1ELb1ELb1ELb1ELb1EEEEEEEEEvNT_6ParamsE,@"STO_CUDA_ENTRY STV_DEFAULT"
_ZN7cutlass13device_kernelIN5flash11enable_sm90INS1_16FlashAttnFwdSm90INS1_25CollectiveMainloopFwdSm90ILi2EN4cute5tupleIJNS5_1CILi1EEES8_S8_EEENS6_IJNS7_ILi192EEENS7_ILi128EEENS7_ILi64EEEEEELi64ENS_6half_tEfNS_4arch4Sm90ELb1ELb0ELb0ELb1ELb1ELb1ELb0ELb1ELb1ELb1ELb1ELb0EEENS1_21CollectiveEpilogueFwdINS6_IJSA_SC_SB_EEES9_SE_SG_Li384ELb1ELb1ELb1ELb0EEENS1_36VarlenDynamicPersistentTileSchedulerILi192ELi128ELi384ELi128ELb1ELb1ELb1ELb1ELb1ELb1EEEEEEEEEvNT_6ParamsE:
[----:B------:R-:W-:Y:S01]  /*0000*/  LDC R1, c[0x0][0x37c] ;  /* 0x0000df00ff017b82 */ /* 0x000fe20000000800 */
[----:B------:R-:W-:Y:S05]  /*0010*/  EXIT ;  /* 0x000000000000794d */ /* 0x000fea0003800000 */
.L_x_8:
        /* <DEDUP_REMOVED lines=14> */
.L_x_17:


//--------------------- .nv.shared.reserved.0     --------------------------
	.section	.nv.shared.reserved.0,"aw",@nobits
	.weak		__nv_reservedSMEM_offset_0_alias
	.size		__nv_reservedSMEM_offset_0_alias, 0, 64
	.other		__nv_reservedSMEM_offset_0_alias,@"STO_CUDA_RESERVED_SHARED STV_DEFAULT"
__nv_reservedSMEM_offset_0_alias:
	.zero		0
	.zero		64


//--------------------- .nv.global                --------------------------
	.section	.nv.global,"aw",@nobits
.nv.global:
	.type		_ZN77_INTERNAL_7b75b4a3_41_flash_fwd_hdim64_fp16_paged_split_sm90_cu_9d2915ae_37524cute1_E,@object
	.size		_ZN77_INTERNAL_7b75b4a3_41_flash_fwd_hdim64_fp16_paged_split_sm90_cu_9d2915ae_37524cute1_E,(_ZN77_INTERNAL_7b75b4a3_41_flash_fwd_hdim64_fp16_paged_split_sm90_cu_9d2915ae_37524cuda3std3__45__cpo6cbeginE - _ZN77_INTERNAL_7b75b4a3_41_flash_fwd_hdim64_fp16_paged_split_sm90_cu_9d2915ae_37524cute1_E)
_ZN77_INTERNAL_7b75b4a3_41_flash_fwd_hdim64_fp16_paged_split_sm90_cu_9d2915ae_37524cute1_E:
	.zero		1
	.type		_ZN77_INTERNAL_7b75b4a3_41_flash_fwd_hdim64_fp16_paged_split_sm90_cu_9d2915ae_37524cuda3std3__45__cpo6cbeginE,@object
	.size		_ZN77_INTERNAL_7b75b4a3_41_flash_fwd_hdim64_fp16_paged_split_sm90_cu_9d2915ae_37524cuda3std3__45__cpo6cbeginE,(_ZN77_INTERNAL_7b75b4a3_41_flash_fwd_hdim64_fp16_paged_split_sm90_cu_9d2915ae_37524cuda3std3__48in_placeE - _ZN77_INTERNAL_7b75b4a3_41_flash_fwd_hdim64_fp16_paged_split_sm90_cu_9d2915ae_37524cuda3std3__45__cpo6cbeginE)
_ZN77_INTERNAL_7b75b4a3_41_flash_fwd_hdim64_fp16_paged_split_sm90_cu_9d2915ae_37524cuda3std3__45__cpo6cbeginE:
	.zero		1
	.type		_ZN77_INTERNAL_7b75b4a3_41_flash_fwd_hdim64_fp16_paged_split_sm90_cu_9d2915ae_37524cuda3std3__48in_placeE,@object
	.size		_ZN77_INTERNAL_7b75b4a3_41_flash_fwd_hdim64_fp16_paged_split_sm90_cu_9d2915ae_37524cuda3std3__48in_placeE,(_ZN77_INTERNAL_7b75b4a3_41_flash_fwd_hdim64_fp16_paged_split_sm90_cu_9d2915ae_37524cuda3std6ranges3__45__cpo9iter_moveE - _ZN77_INTERNAL_7b75b4a3_41_flash_fwd_hdim64_fp16_paged_split_sm90_cu_9d2915ae_37524cuda3std3__48in_placeE)
_ZN77_INTERNAL_7b75b4a3_41_flash_fwd_hdim64_fp16_paged_split_sm90_cu_9d2915ae_37524cuda3std3__48in_placeE:
	.zero		1
	.type		_ZN77_INTERNAL_7b75b4a3_41_flash_fwd_hdim64_fp16_paged_split_sm90_cu_9d2915ae_37524cuda3std6ranges3__45__cpo9iter_moveE,@object
	.size		_ZN77_INTERNAL_7b75b4a3_41_flash_fwd_hdim64_fp16_paged_split_sm90_cu_9d2915ae_37524cuda3std6ranges3__45__cpo9iter_moveE,(_ZN77_INTERNAL_7b75b4a3_41_flash_fwd_hdim64_fp16_paged_split_sm90_cu_9d2915ae_37524cuda3std3__45__cpo5beginE - _ZN77_INTERNAL_7b75b4a3_41_flash_fwd_hdim64_fp16_paged_split_sm90_cu_9d2915ae_37524cuda3std6ranges3__45__cpo9iter_moveE)
_ZN77_INTERNAL_7b75b4a3_41_flash_fwd_hdim64_fp16_paged_split_sm90_cu_9d2915ae_37524cuda3std6ranges3__45__cpo9iter_moveE:
	.zero		1
	.type		_ZN77_INTERNAL_7b75b4a3_41_flash_fwd_hdim64_fp16_paged_split_sm90_cu_9d2915ae_37524cuda3std3__45__cpo5beginE,@object
	.size		_ZN77_INTERNAL_7b75b4a3_41_flash_fwd_hdim64_fp16_paged_split_sm90_cu_9d2915ae_37524cuda3std3__45__cpo5beginE,(_ZN77_INTERNAL_7b75b4a3_41_flash_fwd_hdim64_fp16_paged_split_sm90_cu_9d2915ae_37524cuda3std3__479_GLOBAL__N__7b75b4a3_41_flash_fwd_hdim64_fp16_paged_split_sm90_cu_9d2915ae_37526ignoreE - _ZN77_INTERNAL_7b75b4a3_41_flash_fwd_hdim64_fp16_paged_split_sm90_cu_9d2915ae_37524cuda3std3__45__cpo5beginE)
_ZN77_INTERNAL_7b75b4a3_41_flash_fwd_hdim64_fp16_paged_split_sm90_cu_9d2915ae_37524cuda3std3__45__cpo5beginE:
	.zero		1
	.type		_ZN77_INTERNAL_7b75b4a3_41_flash_fwd_hdim64_fp16_paged_split_sm90_cu_9d2915ae_37524cuda3std3__479_GLOBAL__N__7b75b4a3_41_flash_fwd_hdim64_fp16_paged_split_sm90_cu_9d2915ae_37526ignoreE,@object
	.size		_ZN77_INTERNAL_7b75b4a3_41_flash_fwd_hdim64_fp16_paged_split_sm90_cu_9d2915ae_37524cuda3std3__479_GLOBAL__N__7b75b4a3_41_flash_fwd_hdim64_fp16_paged_split_sm90_cu_9d2915ae_37526ignoreE,(_ZN77_INTERNAL_7b75b4a3_41_flash_fwd_hdim64_fp16_paged_split_sm90_cu_9d2915ae_37524cute7productE - _ZN77_INTERNAL_7b75b4a3_41_flash_fwd_hdim64_fp16_paged_split_sm90_cu_9d2915ae_37524cuda3std3__479_GLOBAL__N__7b75b4a3_41_flash_fwd_hdim64_fp16_paged_split_sm90_cu_9d2915ae_37526ignoreE)
_ZN77_INTERNAL_7b75b4a3_41_flash_fwd_hdim64_fp16_paged_split_sm90_cu_9d2915ae_37524cuda3std3__479_GLOBAL__N__7b75b4a3_41_flash_fwd_hdim64_fp16_paged_split_sm90_cu_9d2915ae_37526ignoreE:
	.zero		1
	.type		_ZN77_INTERNAL_7b75b4a3_41_flash_fwd_hdim64_fp16_paged_split_sm90_cu_9d2915ae_37524cute7productE,@object
	.size		_ZN77_INTERNAL_7b75b4a3_41_flash_fwd_hdim64_fp16_paged_split_sm90_cu_9d2915ae_37524cute7productE,(_ZN77_INTERNAL_7b75b4a3_41_flash_fwd_hdim64_fp16_paged_split_sm90_cu_9d2915ae_37524cuda3std3__45__cpo3endE - _ZN77_INTERNAL_7b75b4a3_41_flash_fwd_hdim64_fp16_paged_split_sm90_cu_9d2915ae_37524cute7productE)
_ZN77_INTERNAL_7b75b4a3_41_flash_fwd_hdim64_fp16_paged_split_sm90_cu_9d2915ae_37524cute7productE:
	.zero		1
	.type		_ZN77_INTERNAL_7b75b4a3_41_flash_fwd_hdim64_fp16_paged_split_sm90_cu_9d2915ae_37524cuda3std3__45__cpo3endE,@object
	.size		_ZN77_INTERNAL_7b75b4a3_41_flash_fwd_hdim64_fp16_paged_split_sm90_cu_9d2915ae_37524cuda3std3__45__cpo3endE,(_ZN77_INTERNAL_7b75b4a3_41_flash_fwd_hdim64_fp16_paged_split_sm90_cu_9d2915ae_37524cuda3std3__419piecewise_constructE - _ZN77_INTERNAL_7b75b4a3_41_flash_fwd_hdim64_fp16_paged_split_sm90_cu_9d2915ae_37524cuda3std3__45__cpo3endE)
_ZN77_INTERNAL_7b75b4a3_41_flash_fwd_hdim64_fp16_paged_split_sm90_cu_9d2915ae_37524cuda3std3__45__cpo3endE:
	.zero		1
	.type		_ZN77_INTERNAL_7b75b4a3_41_flash_fwd_hdim64_fp16_paged_split_sm90_cu_9d2915ae_37524cuda3std3__419piecewise_constructE,@object
	.size		_ZN77_INTERNAL_7b75b4a3_41_flash_fwd_hdim64_fp16_paged_split_sm90_cu_9d2915ae_37524cuda3std3__419piecewise_constructE,(_ZN77_INTERNAL_7b75b4a3_41_flash_fwd_hdim64_fp16_paged_split_sm90_cu_9d2915ae_37524cuda3std3__45__cpo4cendE - _ZN77_INTERNAL_7b75b4a3_41_flash_fwd_hdim64_fp16_paged_split_sm90_cu_9d2915ae_37524cuda3std3__419piecewise_constructE)
_ZN77_INTERNAL_7b75b4a3_41_flash_fwd_hdim64_fp16_paged_split_sm90_cu_9d2915ae_37524cuda3std3__419piecewise_constructE:
	.zero		1
	.type		_ZN77_INTERNAL_7b75b4a3_41_flash_fwd_hdim64_fp16_paged_split_sm90_cu_9d2915ae_37524cuda3std3__45__cpo4cendE,@object
	.size		_ZN77_INTERNAL_7b75b4a3_41_flash_fwd_hdim64_fp16_paged_split_sm90_cu_9d2915ae_37524cuda3std3__45__cpo4cendE,(_ZN77_INTERNAL_7b75b4a3_41_flash_fwd_hdim64_fp16_paged_split_sm90_cu_9d2915ae_37524cuda3std6ranges3__45__cpo4swapE - _ZN77_INTERNAL_7b75b4a3_41_flash_fwd_hdim64_fp16_paged_split_sm90_cu_9d2915ae_37524cuda3std3__45__cpo4cendE)
_ZN77_INTERNAL_7b75b4a3_41_flash_fwd_hdim64_fp16_paged_split_sm90_cu_9d2915ae_37524cuda3std3__45__cpo4cendE:
	.zero		1
	.type		_ZN77_INTERNAL_7b75b4a3_41_flash_fwd_hdim64_fp16_paged_split_sm90_cu_9d2915ae_37524cuda3std6ranges3__45__cpo4swapE,@object
	.size		_ZN77_INTERNAL_7b75b4a3_41_flash_fwd_hdim64_fp16_paged_split_sm90_cu_9d2915ae_37524cuda3std6ranges3__45__cpo4swapE,(.L_7 - _ZN77_INTERNAL_7b75b4a3_41_flash_fwd_hdim64_fp16_paged_split_sm90_cu_9d2915ae_37524cuda3std6ranges3__45__cpo4swapE)
_ZN77_INTERNAL_7b75b4a3_41_flash_fwd_hdim64_fp16_paged_split_sm90_cu_9d2915ae_37524cuda3std6ranges3__45__cpo4swapE:
	.zero		1
.L_7:


//--------------------- .nv.constant0._ZN7cutlass13device_kernelIN5flash11enable_sm90INS1_16FlashAttnFwdSm90INS1_25CollectiveMainloopFwdSm90ILi2EN4cute5tupleIJNS5_1CILi1EEES8_S8_EEENS6_IJNS7_ILi192EEENS7_ILi128EEENS7_ILi64EEEEEELi64ENS_6half_tEfNS_4arch4Sm90ELb0ELb0ELb0ELb0ELb1ELb0ELb0ELb1ELb1ELb1ELb1ELb0EEENS1_21CollectiveEpilogueFwdINS6_IJSA_SC_SB_EEES9_SE_SG_Li384ELb0ELb1ELb1ELb0EEENS1_19SingleTileSchedulerILb0ELb1ELb1ELi192EEEEEEEEEvNT_6ParamsE --------------------------
	.section	.nv.constant0._ZN7cutlass13device_kernelIN5flash11enable_sm90INS1_16FlashAttnFwdSm90INS1_25CollectiveMainloopFwdSm90ILi2EN4cute5tupleIJNS5_1CILi1EEES8_S8_EEENS6_IJNS7_ILi192EEENS7_ILi128EEENS7_ILi64EEEEEELi64ENS_6half_tEfNS_4arch4Sm90ELb0ELb0ELb0ELb0ELb1ELb0ELb0ELb1ELb1ELb1ELb1ELb0EEENS1_21CollectiveEpilogueFwdINS6_IJSA_SC_SB_EEES9_SE_SG_Li384ELb0ELb1ELb1ELb0EEENS1_19SingleTileSchedulerILb0ELb1ELb1ELi192EEEEEEEEEvNT_6ParamsE,"a",@progbits
	.sectionflags	@""
	.align	4
.nv.constant0._ZN7cutlass13device_kernelIN5flash11enable_sm90INS1_16FlashAttnFwdSm90INS1_25CollectiveMainloopFwdSm90ILi2EN4cute5tupleIJNS5_1CILi1EEES8_S8_EEENS6_IJNS7_ILi192EEENS7_ILi128EEENS7_ILi64EEEEEELi64ENS_6half_tEfNS_4arch4Sm90ELb0ELb0ELb0ELb0ELb1ELb0ELb0ELb1ELb1ELb1ELb1ELb0EEENS1_21CollectiveEpilogueFwdINS6_IJSA_SC_SB_EEES9_SE_SG_Li384ELb0ELb1ELb1ELb0EEENS1_19SingleTileSchedulerILb0ELb1ELb1ELi192EEEEEEEEEvNT_6ParamsE:
	.zero		3456


//--------------------- .nv.constant0._ZN7cutlass13device_kernelIN5flash11enable_sm90INS1_16FlashAttnFwdSm90INS1_25CollectiveMainloopFwdSm90ILi2EN4cute5tupleIJNS5_1CILi1EEES8_S8_EEENS6_IJNS7_ILi192EEENS7_ILi128EEENS7_ILi64EEEEEELi64ENS_6half_tEfNS_4arch4Sm90ELb0ELb0ELb0ELb1ELb1ELb0ELb0ELb1ELb1ELb1ELb1ELb0EEENS1_21CollectiveEpilogueFwdINS6_IJSA_SC_SB_EEES9_SE_SG_Li384ELb1ELb1ELb1ELb0EEENS1_36VarlenDynamicPersistentTileSchedulerILi192ELi128ELi384ELi128ELb1ELb1ELb1ELb0ELb1ELb1EEEEEEEEEvNT_6ParamsE --------------------------
	.section	.nv.constant0._ZN7cutlass13device_kernelIN5flash11enable_sm90INS1_16FlashAttnFwdSm90INS1_25CollectiveMainloopFwdSm90ILi2EN4cute5tupleIJNS5_1CILi1EEES8_S8_EEENS6_IJNS7_ILi192EEENS7_ILi128EEENS7_ILi64EEEEEELi64ENS_6half_tEfNS_4arch4Sm90ELb0ELb0ELb0ELb1ELb1ELb0ELb0ELb1ELb1ELb1ELb1ELb0EEENS1_21CollectiveEpilogueFwdINS6_IJSA_SC_SB_EEES9_SE_SG_Li384ELb1ELb1ELb1ELb0EEENS1_36VarlenDynamicPersistentTileSchedulerILi192ELi128ELi384ELi128ELb1ELb1ELb1ELb0ELb1ELb1EEEEEEEEEvNT_6ParamsE,"a",@progbits
	.sectionflags	@""
	.align	4
.nv.constant0._ZN7cutlass13device_kernelIN5flash11enable_sm90INS1_16FlashAttnFwdSm90INS1_25CollectiveMainloopFwdSm90ILi2EN4cute5tupleIJNS5_1CILi1EEES8_S8_EEENS6_IJNS7_ILi192EEENS7_ILi128EEENS7_ILi64EEEEEELi64ENS_6half_tEfNS_4arch4Sm90ELb0ELb0ELb0ELb1ELb1ELb0ELb0ELb1ELb1ELb1ELb1ELb0EEENS1_21CollectiveEpilogueFwdINS6_IJSA_SC_SB_EEES9_SE_SG_Li384ELb1ELb1ELb1ELb0EEENS1_36VarlenDynamicPersistentTileSchedulerILi192ELi128ELi384ELi128ELb1ELb1ELb1ELb0ELb1ELb1EEEEEEEEEvNT_6ParamsE:
	.zero		3584


//--------------------- .nv.constant0._ZN7cutlass13device_kernelIN5flash11enable_sm90INS1_16FlashAttnFwdSm90INS1_25CollectiveMainloopFwdSm90ILi2EN4cute5tupleIJNS5_1CILi1EEES8_S8_EEENS6_IJNS7_ILi192EEENS7_ILi128EEENS7_ILi64EEEEEELi64ENS_6half_tEfNS_4arch4Sm90ELb0ELb0ELb0ELb1ELb1ELb1ELb0ELb1ELb1ELb1ELb1ELb0EEENS1_21CollectiveEpilogueFwdINS6_IJSA_SC_SB_EEES9_SE_SG_Li384ELb1ELb1ELb1ELb0EEENS1_36VarlenDynamicPersistentTileSchedulerILi192ELi128ELi384ELi128ELb1ELb1ELb1ELb0ELb1ELb1EEEEEEEEEvNT_6ParamsE --------------------------
	.section	.nv.constant0._ZN7cutlass13device_kernelIN5flash11enable_sm90INS1_16FlashAttnFwdSm90INS1_25CollectiveMainloopFwdSm90ILi2EN4cute5tupleIJNS5_1CILi1EEES8_S8_EEENS6_IJNS7_ILi192EEENS7_ILi128EEENS7_ILi64EEEEEELi64ENS_6half_tEfNS_4arch4Sm90ELb0ELb0ELb0ELb1ELb1ELb1ELb0ELb1ELb1ELb1ELb1ELb0EEENS1_21CollectiveEpilogueFwdINS6_IJSA_SC_SB_EEES9_SE_SG_Li384ELb1ELb1ELb1ELb0EEENS1_36VarlenDynamicPersistentTileSchedulerILi192ELi128ELi384ELi128ELb1ELb1ELb1ELb0ELb1ELb1EEEEEEEEEvNT_6ParamsE,"a",@progbits
	.sectionflags	@""
	.align	4
.nv.constant0._ZN7cutlass13device_kernelIN5flash11enable_sm90INS1_16FlashAttnFwdSm90INS1_25CollectiveMainloopFwdSm90ILi2EN4cute5tupleIJNS5_1CILi1EEES8_S8_EEENS6_IJNS7_ILi192EEENS7_ILi128EEENS7_ILi64EEEEEELi64ENS_6half_tEfNS_4arch4Sm90ELb0ELb0ELb0ELb1ELb1ELb1ELb0ELb1ELb1ELb1ELb1ELb0EEENS1_21CollectiveEpilogueFwdINS6_IJSA_SC_SB_EEES9_SE_SG_Li384ELb1ELb1ELb1ELb0EEENS1_36VarlenDynamicPersistentTileSchedulerILi192ELi128ELi384ELi128ELb1ELb1ELb1ELb0ELb1ELb1EEEEEEEEEvNT_6ParamsE:
	.zero		3584


//--------------------- .nv.constant0._ZN7cutlass13device_kernelIN5flash11enable_sm90INS1_16FlashAttnFwdSm90INS1_25CollectiveMainloopFwdSm90ILi2EN4cute5tupleIJNS5_1CILi1EEES8_S8_EEENS6_IJNS7_ILi192EEENS7_ILi128EEENS7_ILi64EEEEEELi64ENS_6half_tEfNS_4arch4Sm90ELb0ELb1ELb0ELb0ELb1ELb0ELb0ELb1ELb1ELb1ELb1ELb0EEENS1_21CollectiveEpilogueFwdINS6_IJSA_SC_SB_EEES9_SE_SG_Li384ELb0ELb1ELb1ELb0EEENS1_19SingleTileSchedulerILb0ELb1ELb1ELi192EEEEEEEEEvNT_6ParamsE --------------------------
	.section	.nv.constant0._ZN7cutlass13device_kernelIN5flash11enable_sm90INS1_16FlashAttnFwdSm90INS1_25CollectiveMainloopFwdSm90ILi2EN4cute5tupleIJNS5_1CILi1EEES8_S8_EEENS6_IJNS7_ILi192EEENS7_ILi128EEENS7_ILi64EEEEEELi64ENS_6half_tEfNS_4arch4Sm90ELb0ELb1ELb0ELb0ELb1ELb0ELb0ELb1ELb1ELb1ELb1ELb0EEENS1_21CollectiveEpilogueFwdINS6_IJSA_SC_SB_EEES9_SE_SG_Li384ELb0ELb1ELb1ELb0EEENS1_19SingleTileSchedulerILb0ELb1ELb1ELi192EEEEEEEEEvNT_6ParamsE,"a",@progbits
	.sectionflags	@""
	.align	4
.nv.constant0._ZN7cutlass13device_kernelIN5flash11enable_sm90INS1_16FlashAttnFwdSm90INS1_25CollectiveMainloopFwdSm90ILi2EN4cute5tupleIJNS5_1CILi1EEES8_S8_EEENS6_IJNS7_ILi192EEENS7_ILi128EEENS7_ILi64EEEEEELi64ENS_6half_tEfNS_4arch4Sm90ELb0ELb1ELb0ELb0ELb1ELb0ELb0ELb1ELb1ELb1ELb1ELb0EEENS1_21CollectiveEpilogueFwdINS6_IJSA_SC_SB_EEES9_SE_SG_Li384ELb0ELb1ELb1ELb0EEENS1_19SingleTileSchedulerILb0ELb1ELb1ELi192EEEEEEEEEvNT_6ParamsE:
	.zero		3456


//--------------------- .nv.constant0._ZN7cutlass13device_kernelIN5flash11enable_sm90INS1_16FlashAttnFwdSm90INS1_25CollectiveMainloopFwdSm90ILi2EN4cute5tupleIJNS5_1CILi1EEES8_S8_EEENS6_IJNS7_ILi192EEENS7_ILi128EEENS7_ILi64EEEEEELi64ENS_6half_tEfNS_4arch4Sm90ELb0ELb1ELb0ELb1ELb1ELb0ELb0ELb1ELb1ELb1ELb1ELb0EEENS1_21CollectiveEpilogueFwdINS6_IJSA_SC_SB_EEES9_SE_SG_Li384ELb1ELb1ELb1ELb0EEENS1_36VarlenDynamicPersistentTileSchedulerILi192ELi128ELi384ELi128ELb1ELb1ELb1ELb1ELb0ELb1EEEEEEEEEvNT_6ParamsE --------------------------
	.section	.nv.constant0._ZN7cutlass13device_kernelIN5flash11enable_sm90INS1_16FlashAttnFwdSm90INS1_25CollectiveMainloopFwdSm90ILi2EN4cute5tupleIJNS5_1CILi1EEES8_S8_EEENS6_IJNS7_ILi192EEENS7_ILi128EEENS7_ILi64EEEEEELi64ENS_6half_tEfNS_4arch4Sm90ELb0ELb1ELb0ELb1ELb1ELb0ELb0ELb1ELb1ELb1ELb1ELb0EEENS1_21CollectiveEpilogueFwdINS6_IJSA_SC_SB_EEES9_SE_SG_Li384ELb1ELb1ELb1ELb0EEENS1_36VarlenDynamicPersistentTileSchedulerILi192ELi128ELi384ELi128ELb1ELb1ELb1ELb1ELb0ELb1EEEEEEEEEvNT_6ParamsE,"a",@progbits
	.sectionflags	@""
	.align	4
.nv.constant0._ZN7cutlass13device_kernelIN5flash11enable_sm90INS1_16FlashAttnFwdSm90INS1_25CollectiveMainloopFwdSm90ILi2EN4cute5tupleIJNS5_1CILi1EEES8_S8_EEENS6_IJNS7_ILi192EEENS7_ILi128EEENS7_ILi64EEEEEELi64ENS_6half_tEfNS_4arch4Sm90ELb0ELb1ELb0ELb1ELb1ELb0ELb0ELb1ELb1ELb1ELb1ELb0EEENS1_21CollectiveEpilogueFwdINS6_IJSA_SC_SB_EEES9_SE_SG_Li384ELb1ELb1ELb1ELb0EEENS1_36VarlenDynamicPersistentTileSchedulerILi192ELi128ELi384ELi128ELb1ELb1ELb1ELb1ELb0ELb1EEEEEEEEEvNT_6ParamsE:
	.zero		3584


//--------------------- .nv.constant0._ZN7cutlass13device_kernelIN5flash11enable_sm90INS1_16FlashAttnFwdSm90INS1_25CollectiveMainloopFwdSm90ILi2EN4cute5tupleIJNS5_1CILi1EEES8_S8_EEENS6_IJNS7_ILi192EEENS7_ILi128EEENS7_ILi64EEEEEELi64ENS_6half_tEfNS_4arch4Sm90ELb0ELb1ELb0ELb1ELb1ELb1ELb0ELb1ELb1ELb1ELb1ELb0EEENS1_21CollectiveEpilogueFwdINS6_IJSA_SC_SB_EEES9_SE_SG_Li384ELb1ELb1ELb1ELb0EEENS1_36VarlenDynamicPersistentTileSchedulerILi192ELi128ELi384ELi128ELb1ELb1ELb1ELb1ELb0ELb1EEEEEEEEEvNT_6ParamsE --------------------------
	.section	.nv.constant0._ZN7cutlass13device_kernelIN5flash11enable_sm90INS1_16FlashAttnFwdSm90INS1_25CollectiveMainloopFwdSm90ILi2EN4cute5tupleIJNS5_1CILi1EEES8_S8_EEENS6_IJNS7_ILi192EEENS7_ILi128EEENS7_ILi64EEEEEELi64ENS_6half_tEfNS_4arch4Sm90ELb0ELb1ELb0ELb1ELb1ELb1ELb0ELb1ELb1ELb1ELb1ELb0EEENS1_21CollectiveEpilogueFwdINS6_IJSA_SC_SB_EEES9_SE_SG_Li384ELb1ELb1ELb1ELb0EEENS1_36VarlenDynamicPersistentTileSchedulerILi192ELi128ELi384ELi128ELb1ELb1ELb1ELb1ELb0ELb1EEEEEEEEEvNT_6ParamsE,"a",@progbits
	.sectionflags	@""
	.align	4
.nv.constant0._ZN7cutlass13device_kernelIN5flash11enable_sm90INS1_16FlashAttnFwdSm90INS1_25CollectiveMainloopFwdSm90ILi2EN4cute5tupleIJNS5_1CILi1EEES8_S8_EEENS6_IJNS7_ILi192EEENS7_ILi128EEENS7_ILi64EEEEEELi64ENS_6half_tEfNS_4arch4Sm90ELb0ELb1ELb0ELb1ELb1ELb1ELb0ELb1ELb1ELb1ELb1ELb0EEENS1_21CollectiveEpilogueFwdINS6_IJSA_SC_SB_EEES9_SE_SG_Li384ELb1ELb1ELb1ELb0EEENS1_36VarlenDynamicPersistentTileSchedulerILi192ELi128ELi384ELi128ELb1ELb1ELb1ELb1ELb0ELb1EEEEEEEEEvNT_6ParamsE:
	.zero		3584


//--------------------- .nv.constant0._ZN7cutlass13device_kernelIN5flash11enable_sm90INS1_16FlashAttnFwdSm90INS1_25CollectiveMainloopFwdSm90ILi2EN4cute5tupleIJNS5_1CILi1EEES8_S8_EEENS6_IJNS7_ILi192EEENS7_ILi128EEENS7_ILi64EEEEEELi64ENS_6half_tEfNS_4arch4Sm90ELb1ELb0ELb0ELb0ELb1ELb0ELb0ELb1ELb1ELb1ELb1ELb0EEENS1_21CollectiveEpilogueFwdINS6_IJSA_SC_SB_EEES9_SE_SG_Li384ELb0ELb1ELb1ELb0EEENS1_19SingleTileSchedulerILb0ELb1ELb1ELi192EEEEEEEEEvNT_6ParamsE --------------------------
	.section	.nv.constant0._ZN7cutlass13device_kernelIN5flash11enable_sm90INS1_16FlashAttnFwdSm90INS1_25CollectiveMainloopFwdSm90ILi2EN4cute5tupleIJNS5_1CILi1EEES8_S8_EEENS6_IJNS7_ILi192EEENS7_ILi128EEENS7_ILi64EEEEEELi64ENS_6half_tEfNS_4arch4Sm90ELb1ELb0ELb0ELb0ELb1ELb0ELb0ELb1ELb1ELb1ELb1ELb0EEENS1_21CollectiveEpilogueFwdINS6_IJSA_SC_SB_EEES9_SE_SG_Li384ELb0ELb1ELb1ELb0EEENS1_19SingleTileSchedulerILb0ELb1ELb1ELi192EEEEEEEEEvNT_6ParamsE,"a",@progbits
	.sectionflags	@""
	.align	4
.nv.constant0._ZN7cutlass13device_kernelIN5flash11enable_sm90INS1_16FlashAttnFwdSm90INS1_25CollectiveMainloopFwdSm90ILi2EN4cute5tupleIJNS5_1CILi1EEES8_S8_EEENS6_IJNS7_ILi192EEENS7_ILi128EEENS7_ILi64EEEEEELi64ENS_6half_tEfNS_4arch4Sm90ELb1ELb0ELb0ELb0ELb1ELb0ELb0ELb1ELb1ELb1ELb1ELb0EEENS1_21CollectiveEpilogueFwdINS6_IJSA_SC_SB_EEES9_SE_SG_Li384ELb0ELb1ELb1ELb0EEENS1_19SingleTileSchedulerILb0ELb1ELb1ELi192EEEEEEEEEvNT_6ParamsE:
	.zero		3456


//--------------------- .nv.constant0._ZN7cutlass13device_kernelIN5flash11enable_sm90INS1_16FlashAttnFwdSm90INS1_25CollectiveMainloopFwdSm90ILi2EN4cute5tupleIJNS5_1CILi1EEES8_S8_EEENS6_IJNS7_ILi192EEENS7_ILi128EEENS7_ILi64EEEEEELi64ENS_6half_tEfNS_4arch4Sm90ELb1ELb0ELb0ELb1ELb1ELb0ELb0ELb1ELb1ELb1ELb1ELb0EEENS1_21CollectiveEpilogueFwdINS6_IJSA_SC_SB_EEES9_SE_SG_Li384ELb1ELb1ELb1ELb0EEENS1_36VarlenDynamicPersistentTileSchedulerILi192ELi128ELi384ELi128ELb1ELb1ELb1ELb1ELb1ELb1EEEEEEEEEvNT_6ParamsE --------------------------
	.section	.nv.constant0._ZN7cutlass13device_kernelIN5flash11enable_sm90INS1_16FlashAttnFwdSm90INS1_25CollectiveMainloopFwdSm90ILi2EN4cute5tupleIJNS5_1CILi1EEES8_S8_EEENS6_IJNS7_ILi192EEENS7_ILi128EEENS7_ILi64EEEEEELi64ENS_6half_tEfNS_4arch4Sm90ELb1ELb0ELb0ELb1ELb1ELb0ELb0ELb1ELb1ELb1ELb1ELb0EEENS1_21CollectiveEpilogueFwdINS6_IJSA_SC_SB_EEES9_SE_SG_Li384ELb1ELb1ELb1ELb0EEENS1_36VarlenDynamicPersistentTileSchedulerILi192ELi128ELi384ELi128ELb1ELb1ELb1ELb1ELb1ELb1EEEEEEEEEvNT_6ParamsE,"a",@progbits
	.sectionflags	@""
	.align	4
.nv.constant0._ZN7cutlass13device_kernelIN5flash11enable_sm90INS1_16FlashAttnFwdSm90INS1_25CollectiveMainloopFwdSm90ILi2EN4cute5tupleIJNS5_1CILi1EEES8_S8_EEENS6_IJNS7_ILi192EEENS7_ILi128EEENS7_ILi64EEEEEELi64ENS_6half_tEfNS_4arch4Sm90ELb1ELb0ELb0ELb1ELb1ELb0ELb0ELb1ELb1ELb1ELb1ELb0EEENS1_21CollectiveEpilogueFwdINS6_IJSA_SC_SB_EEES9_SE_SG_Li384ELb1ELb1ELb1ELb0EEENS1_36VarlenDynamicPersistentTileSchedulerILi192ELi128ELi384ELi128ELb1ELb1ELb1ELb1ELb1ELb1EEEEEEEEEvNT_6ParamsE:
	.zero		3584


//--------------------- .nv.constant0._ZN7cutlass13device_kernelIN5flash11enable_sm90INS1_16FlashAttnFwdSm90INS1_25CollectiveMainloopFwdSm90ILi2EN4cute5tupleIJNS5_1CILi1EEES8_S8_EEENS6_IJNS7_ILi192EEENS7_ILi128EEENS7_ILi64EEEEEELi64ENS_6half_tEfNS_4arch4Sm90ELb1ELb0ELb0ELb1ELb1ELb1ELb0ELb1ELb1ELb1ELb1ELb0EEENS1_21CollectiveEpilogueFwdINS6_IJSA_SC_SB_EEES9_SE_SG_Li384ELb1ELb1ELb1ELb0EEENS1_36VarlenDynamicPersistentTileSchedulerILi192ELi128ELi384ELi128ELb1ELb1ELb1ELb1ELb1ELb1EEEEEEEEEvNT_6ParamsE --------------------------
	.section	.nv.constant0._ZN7cutlass13device_kernelIN5flash11enable_sm90INS1_16FlashAttnFwdSm90INS1_25CollectiveMainloopFwdSm90ILi2EN4cute5tupleIJNS5_1CILi1EEES8_S8_EEENS6_IJNS7_ILi192EEENS7_ILi128EEENS7_ILi64EEEEEELi64ENS_6half_tEfNS_4arch4Sm90ELb1ELb0ELb0ELb1ELb1ELb1ELb0ELb1ELb1ELb1ELb1ELb0EEENS1_21CollectiveEpilogueFwdINS6_IJSA_SC_SB_EEES9_SE_SG_Li384ELb1ELb1ELb1ELb0EEENS1_36VarlenDynamicPersistentTileSchedulerILi192ELi128ELi384ELi128ELb1ELb1ELb1ELb1ELb1ELb1EEEEEEEEEvNT_6ParamsE,"a",@progbits
	.sectionflags	@""
	.align	4
.nv.constant0._ZN7cutlass13device_kernelIN5flash11enable_sm90INS1_16FlashAttnFwdSm90INS1_25CollectiveMainloopFwdSm90ILi2EN4cute5tupleIJNS5_1CILi1EEES8_S8_EEENS6_IJNS7_ILi192EEENS7_ILi128EEENS7_ILi64EEEEEELi64ENS_6half_tEfNS_4arch4Sm90ELb1ELb0ELb0ELb1ELb1ELb1ELb0ELb1ELb1ELb1ELb1ELb0EEENS1_21CollectiveEpilogueFwdINS6_IJSA_SC_SB_EEES9_SE_SG_Li384ELb1ELb1ELb1ELb0EEENS1_36VarlenDynamicPersistentTileSchedulerILi192ELi128ELi384ELi128ELb1ELb1ELb1ELb1ELb1ELb1EEEEEEEEEvNT_6ParamsE:
	.zero		3584


//--------------------- SYMBOLS --------------------------

	.type		.nv.reservedSmem.offset0,@object
	.size		.nv.reservedSmem.offset0,0x4
